	.target	sm_90a

	.elftype	@"ET_EXEC"


//--------------------- .note.nv.tkinfo           --------------------------
	.section	.note.nv.tkinfo,"",@"SHT_NOTE"
	.sectionflags	@"SHF_NOTE_NV_TKINFO"
	.tkinfo
        /*0018*/ 	.word	0x00000002
        /*0030*/ 	.string	""
        /*0030*/ 	.string	"ptxas"
        /*0030*/ 	.string	"Cuda compilation tools, release 13.0, V13.0.88"
        /*0030*/ 	.string	"Build cuda_13.0.r13.0/compiler.36424714_0"
        /*0030*/ 	.string	"-arch sm_90a -m 64 "



//--------------------- .note.nv.cuinfo           --------------------------
	.section	.note.nv.cuinfo,"",@"SHT_NOTE"
	.sectionflags	@"SHF_NOTE_NV_CUINFO"
        /*0018*/ 	.short	0x0002
        /*001a*/ 	.short	0x005a
        /*001c*/ 	.short	0x0082
	.zero		2


//--------------------- .nv.info                  --------------------------
	.section	.nv.info,"",@"SHT_CUDA_INFO"
	.align	4


	//----- nvinfo : EIATTR_REGCOUNT
	.align		4
        /*0000*/ 	.byte	0x04, 0x2f
        /*0002*/ 	.short	(.L_12 - .L_11)
	.align		4
.L_11:
        /*0004*/ 	.word	index@(_ZN7cutlass13device_kernelINS_4gemm6kernel13GemmUniversalIN4cute5tupleIJiiiiEEENS1_10collective13CollectiveMmaINS1_37MainloopSm90TmaGmmaWarpSpecializedFP8ILi3ENS5_IJNS4_1CILi1EEESB_SB_EEENS1_35KernelTmaWarpSpecializedCooperativeEEENS5_IJNSA_ILi256EEESF_NSA_ILi64EEEEEENS_12float_e5m2_tENS5_IJlSB_lEEESI_SJ_NS4_8TiledMMAINS4_8MMA_AtomIJNS4_4SM904GMMA31MMA_64x256x32_F32E5M2E5M2_SS_TNILNSN_7ScaleInE1ELSP_1EEEEEENS4_6LayoutINS5_IJNSA_ILi2EEESB_SB_EEENS5_IJSB_NSA_ILi0EEESV_EEEEENS5_IJNS4_10UnderscoreESY_SY_EEEEENS4_13SM90_TMA_LOADENS4_14ComposedLayoutINS4_7SwizzleILi2ELi4ELi3EEENS4_18smem_ptr_flag_bitsILi8EEENSS_INS5_IJNSA_ILi8EEESG_EEENS5_IJSG_SB_EEEEEEEvNS4_8identityES11_S1B_vS1C_EENS_8epilogue10collective6detail29Sm90TmaWarpSpecializedAdapterINS1F_15DefaultEpilogueISI_SJ_SJ_NS1E_6thread17LinearCombinationISI_Li1EffLNS1J_9ScaleType4KindE0ELNS_15FloatRoundStyleE2ESI_EENS1_15EpilogueDefaultEEEEEvvEEEEvNT_6ParamsE)
        /*0008*/ 	.word	0x000000a8


	//----- nvinfo : EIATTR_FRAME_SIZE
	.align		4
.L_12:
        /*000c*/ 	.byte	0x04, 0x11
        /*000e*/ 	.short	(.L_14 - .L_13)
	.align		4
.L_13:
        /*0010*/ 	.word	index@(_ZN7cutlass13device_kernelINS_4gemm6kernel13GemmUniversalIN4cute5tupleIJiiiiEEENS1_10collective13CollectiveMmaINS1_37MainloopSm90TmaGmmaWarpSpecializedFP8ILi3ENS5_IJNS4_1CILi1EEESB_SB_EEENS1_35KernelTmaWarpSpecializedCooperativeEEENS5_IJNSA_ILi256EEESF_NSA_ILi64EEEEEENS_12float_e5m2_tENS5_IJlSB_lEEESI_SJ_NS4_8TiledMMAINS4_8MMA_AtomIJNS4_4SM904GMMA31MMA_64x256x32_F32E5M2E5M2_SS_TNILNSN_7ScaleInE1ELSP_1EEEEEENS4_6LayoutINS5_IJNSA_ILi2EEESB_SB_EEENS5_IJSB_NSA_ILi0EEESV_EEEEENS5_IJNS4_10UnderscoreESY_SY_EEEEENS4_13SM90_TMA_LOADENS4_14ComposedLayoutINS4_7SwizzleILi2ELi4ELi3EEENS4_18smem_ptr_flag_bitsILi8EEENSS_INS5_IJNSA_ILi8EEESG_EEENS5_IJSG_SB_EEEEEEEvNS4_8identityES11_S1B_vS1C_EENS_8epilogue10collective6detail29Sm90TmaWarpSpecializedAdapterINS1F_15DefaultEpilogueISI_SJ_SJ_NS1E_6thread17LinearCombinationISI_Li1EffLNS1J_9ScaleType4KindE0ELNS_15FloatRoundStyleE2ESI_EENS1_15EpilogueDefaultEEEEEvvEEEEvNT_6ParamsE)
        /*0014*/ 	.word	0x00000870


	//----- nvinfo : EIATTR_MIN_STACK_SIZE
	.align		4
.L_14:
        /*0018*/ 	.byte	0x04, 0x12
        /*001a*/ 	.short	(.L_16 - .L_15)
	.align		4
.L_15:
        /*001c*/ 	.word	index@(_ZN7cutlass13device_kernelINS_4gemm6kernel13GemmUniversalIN4cute5tupleIJiiiiEEENS1_10collective13CollectiveMmaINS1_37MainloopSm90TmaGmmaWarpSpecializedFP8ILi3ENS5_IJNS4_1CILi1EEESB_SB_EEENS1_35KernelTmaWarpSpecializedCooperativeEEENS5_IJNSA_ILi256EEESF_NSA_ILi64EEEEEENS_12float_e5m2_tENS5_IJlSB_lEEESI_SJ_NS4_8TiledMMAINS4_8MMA_AtomIJNS4_4SM904GMMA31MMA_64x256x32_F32E5M2E5M2_SS_TNILNSN_7ScaleInE1ELSP_1EEEEEENS4_6LayoutINS5_IJNSA_ILi2EEESB_SB_EEENS5_IJSB_NSA_ILi0EEESV_EEEEENS5_IJNS4_10UnderscoreESY_SY_EEEEENS4_13SM90_TMA_LOADENS4_14ComposedLayoutINS4_7SwizzleILi2ELi4ELi3EEENS4_18smem_ptr_flag_bitsILi8EEENSS_INS5_IJNSA_ILi8EEESG_EEENS5_IJSG_SB_EEEEEEEvNS4_8identityES11_S1B_vS1C_EENS_8epilogue10collective6detail29Sm90TmaWarpSpecializedAdapterINS1F_15DefaultEpilogueISI_SJ_SJ_NS1E_6thread17LinearCombinationISI_Li1EffLNS1J_9ScaleType4KindE0ELNS_15FloatRoundStyleE2ESI_EENS1_15EpilogueDefaultEEEEEvvEEEEvNT_6ParamsE)
        /*0020*/ 	.word	0x00000870
.L_16:


//--------------------- .nv.compat                --------------------------
	.section	.nv.compat,"",@"SHT_CUDA_COMPAT_INFO"
	.align	4
        /*0000*/ 	.byte	0x02, 0x09, 0x01, 0x00, 0x02, 0x02, 0x04, 0x00, 0x02, 0x05, 0x05, 0x00, 0x03, 0x07, 0x01, 0x01
        /*0010*/ 	.byte	0x02, 0x03, 0x01, 0x00, 0x02, 0x06, 0x01, 0x00, 0x04, 0x0b, 0x08, 0x00, 0x00, 0x00, 0x00, 0x00
        /*0020*/ 	.byte	0x00, 0x00, 0x00, 0x00


//--------------------- .nv.info._ZN7cutlass13device_kernelINS_4gemm6kernel13GemmUniversalIN4cute5tupleIJiiiiEEENS1_10collective13CollectiveMmaINS1_37MainloopSm90TmaGmmaWarpSpecializedFP8ILi3ENS5_IJNS4_1CILi1EEESB_SB_EEENS1_35KernelTmaWarpSpecializedCooperativeEEENS5_IJNSA_ILi256EEESF_NSA_ILi64EEEEEENS_12float_e5m2_tENS5_IJlSB_lEEESI_SJ_NS4_8TiledMMAINS4_8MMA_AtomIJNS4_4SM904GMMA31MMA_64x256x32_F32E5M2E5M2_SS_TNILNSN_7ScaleInE1ELSP_1EEEEEENS4_6LayoutINS5_IJNSA_ILi2EEESB_SB_EEENS5_IJSB_NSA_ILi0EEESV_EEEEENS5_IJNS4_10UnderscoreESY_SY_EEEEENS4_13SM90_TMA_LOADENS4_14ComposedLayoutINS4_7SwizzleILi2ELi4ELi3EEENS4_18smem_ptr_flag_bitsILi8EEENSS_INS5_IJNSA_ILi8EEESG_EEENS5_IJSG_SB_EEEEEEEvNS4_8identityES11_S1B_vS1C_EENS_8epilogue10collective6detail29Sm90TmaWarpSpecializedAdapterINS1F_15DefaultEpilogueISI_SJ_SJ_NS1E_6thread17LinearCombinationISI_Li1EffLNS1J_9ScaleType4KindE0ELNS_15FloatRoundStyleE2ESI_EENS1_15EpilogueDefaultEEEEEvvEEEEvNT_6ParamsE --------------------------
	.section	.nv.info._ZN7cutlass13device_kernelINS_4gemm6kernel13GemmUniversalIN4cute5tupleIJiiiiEEENS1_10collective13CollectiveMmaINS1_37MainloopSm90TmaGmmaWarpSpecializedFP8ILi3ENS5_IJNS4_1CILi1EEESB_SB_EEENS1_35KernelTmaWarpSpecializedCooperativeEEENS5_IJNSA_ILi256EEESF_NSA_ILi64EEEEEENS_12float_e5m2_tENS5_IJlSB_lEEESI_SJ_NS4_8TiledMMAINS4_8MMA_AtomIJNS4_4SM904GMMA31MMA_64x256x32_F32E5M2E5M2_SS_TNILNSN_7ScaleInE1ELSP_1EEEEEENS4_6LayoutINS5_IJNSA_ILi2EEESB_SB_EEENS5_IJSB_NSA_ILi0EEESV_EEEEENS5_IJNS4_10UnderscoreESY_SY_EEEEENS4_13SM90_TMA_LOADENS4_14ComposedLayoutINS4_7SwizzleILi2ELi4ELi3EEENS4_18smem_ptr_flag_bitsILi8EEENSS_INS5_IJNSA_ILi8EEESG_EEENS5_IJSG_SB_EEEEEEEvNS4_8identityES11_S1B_vS1C_EENS_8epilogue10collective6detail29Sm90TmaWarpSpecializedAdapterINS1F_15DefaultEpilogueISI_SJ_SJ_NS1E_6thread17LinearCombinationISI_Li1EffLNS1J_9ScaleType4KindE0ELNS_15FloatRoundStyleE2ESI_EENS1_15EpilogueDefaultEEEEEvvEEEEvNT_6ParamsE,"",@"SHT_CUDA_INFO"
	.sectionflags	@""
	.align	4


	//----- nvinfo : EIATTR_CUDA_API_VERSION
	.align		4
        /*0000*/ 	.byte	0x04, 0x37
        /*0002*/ 	.short	(.L_18 - .L_17)
.L_17:
        /*0004*/ 	.word	0x00000082


	//----- nvinfo : EIATTR_KPARAM_INFO
	.align		4
.L_18:
        /*0008*/ 	.byte	0x04, 0x17
        /*000a*/ 	.short	(.L_20 - .L_19)
.L_19:
        /*000c*/ 	.word	0x00000000
        /*0010*/ 	.short	0x0000
        /*0012*/ 	.short	0x0070
        /*0014*/ 	.byte	0x00, 0xf0, 0x01, 0x10


	//----- nvinfo : EIATTR_SPARSE_MMA_MASK
	.align		4
.L_20:
        /*0018*/ 	.byte	0x03, 0x50
        /*001a*/ 	.short	0x0000


	//----- nvinfo : EIATTR_MAXREG_COUNT
	.align		4
        /*001c*/ 	.byte	0x03, 0x1b
        /*001e*/ 	.short	0x00a8


	//----- nvinfo : EIATTR_NUM_BARRIERS
	.align		4
        /*0020*/ 	.byte	0x02, 0x4c
        /*0022*/ 	.byte	0x01
	.zero		1


	//----- nvinfo : EIATTR_ANNOTATIONS
	.align		4
        /*0024*/ 	.byte	0x04, 0x55
        /*0026*/ 	.short	(.L_22 - .L_21)


	//   ....[0]....
.L_21:
        /*0028*/ 	.word	0x00000001
        /*002c*/ 	.byte	0x70, 0x05, 0x00, 0x00, 0x01, 0x00, 0x00, 0x00, 0x90, 0x05, 0x00, 0x00, 0x01, 0x00, 0x00, 0x00
        /* <DEDUP_REMOVED lines=1579> */
        /*62ec*/ 	.byte	0x90, 0x50, 0x02, 0x00


	//----- nvinfo : EIATTR_MERCURY_ISA_VERSION
	.align		4
.L_22:
        /*62f0*/ 	.byte	0x03, 0x5f
        /*62f2*/ 	.short	0x0101


	//----- nvinfo : EIATTR_INT_WARP_WIDE_INSTR_OFFSETS
	.align		4
        /*62f4*/ 	.byte	0x04, 0x31
        /*62f6*/ 	.short	(.L_24 - .L_23)


	//   ....[0]....
.L_23:
        /*62f8*/ 	.word	0x00000460


	//   ....[1]....
        /*62fc*/ 	.word	0x00000480


	//   ....[2]....
        /*6300*/ 	.word	0x00000580


	//----- nvinfo : EIATTR_COOP_GROUP_MASK_REGIDS
	.align		4
.L_24:
        /*6304*/ 	.byte	0x04, 0x29
        /*6306*/ 	.short	(.L_26 - .L_25)


	//   ....[0]....
.L_25:
        /*6308*/ 	.word	0xffffffff


	//   ....[1]....
        /*630c*/ 	.word	0xffffffff


	//   ....[2]....
        /*6310*/ 	.word	0xffffffff


	//   ....[3]....
        /*6314*/ 	.word	0xffffffff


	//   ....[4]....
        /*6318*/ 	.word	0xffffffff


	//----- nvinfo : EIATTR_COOP_GROUP_INSTR_OFFSETS
	.align		4
.L_26:
        /*631c*/ 	.byte	0x04, 0x28
        /*631e*/ 	.short	(.L_28 - .L_27)


	//   ....[0]....
.L_27:
        /*6320*/ 	.word	0x00000070


	//   ....[1]....
        /*6324*/ 	.word	0x00000080


	//   ....[2]....
        /*6328*/ 	.word	0x000001a0


	//   ....[3]....
        /*632c*/ 	.word	0x000003a0


	//   ....[4]....
        /*6330*/ 	.word	0x00002690


	//----- nvinfo : EIATTR_REG_RECONFIG
	.align		4
.L_28:
        /*6334*/ 	.byte	0x01, 0x54
	.zero		2


	//----- nvinfo : EIATTR_MBARRIER_INSTR_OFFSETS
	.align		4
        /*6338*/ 	.byte	0x04, 0x39
        /*633a*/ 	.short	(.L_30 - .L_29)


	//   ....[0]....
.L_29:
        /*633c*/ 	.word	0x00000320
        /*6340*/ 	.word	0x000000ff
        /*6344*/ 	.word	0x00000000
        /*6348*/ 	.short	0x0100
        /*634a*/ 	.byte	0x09
	.zero		1


	//   ....[1]....
        /*634c*/ 	.word	0x00000330
        /*6350*/ 	.word	0x000000ff
        /*6354*/ 	.word	0x00000018
        /*6358*/ 	.short	0x0100
        /*635a*/ 	.byte	0x09
	.zero		1


	//   ....[2]....
        /*635c*/ 	.word	0x00000340
        /*6360*/ 	.word	0x000000ff
        /*6364*/ 	.word	0x00000008
        /*6368*/ 	.short	0x0100
        /*636a*/ 	.byte	0x09
	.zero		1


	//   ....[3]....
        /*636c*/ 	.word	0x00000350
        /*6370*/ 	.word	0x000000ff
        /*6374*/ 	.word	0x00000020
        /*6378*/ 	.short	0x0100
        /*637a*/ 	.byte	0x09
	.zero		1


	//   ....[4]....
        /*637c*/ 	.word	0x00000360
        /*6380*/ 	.word	0x000000ff
        /*6384*/ 	.word	0x00000010
        /*6388*/ 	.short	0x0100
        /*638a*/ 	.byte	0x09
	.zero		1


	//   ....[5]....
        /*638c*/ 	.word	0x00000370
        /*6390*/ 	.word	0x000000ff
        /*6394*/ 	.word	0x00000028
        /*6398*/ 	.short	0x0100
        /*639a*/ 	.byte	0x09
	.zero		1


	//   ....[6]....
        /*639c*/ 	.word	0x000005b0
        /*63a0*/ 	.word	0x000000ff
        /*63a4*/ 	.word	0x00000040
        /*63a8*/ 	.short	0x0100
        /*63aa*/ 	.byte	0x06
	.zero		1


	//   ....[7]....
        /*63ac*/ 	.word	0x000005c0
        /*63b0*/ 	.word	0x000000ff
        /*63b4*/ 	.word	0x00000048
        /*63b8*/ 	.short	0x0100
        /*63ba*/ 	.byte	0x06
	.zero		1


	//   ....[8]....
        /*63bc*/ 	.word	0x00002aa0
        /*63c0*/ 	.word	0x000000ff
        /*63c4*/ 	.word	0x00000000
        /*63c8*/ 	.short	0x010a
        /*63ca*/ 	.byte	0x06
	.zero		1


	//   ....[9]....
        /*63cc*/ 	.word	0x00002ae0
        /*63d0*/ 	.word	0x000000ff
        /*63d4*/ 	.word	0x00000000
        /*63d8*/ 	.short	0x010a
        /*63da*/ 	.byte	0x06
	.zero		1


	//   ....[10]....
        /*63dc*/ 	.word	0x00006e50
        /*63e0*/ 	.word	0x000000ff
        /*63e4*/ 	.word	0x00000000
        /*63e8*/ 	.short	0x010a
        /*63ea*/ 	.byte	0x10
	.zero		1


	//   ....[11]....
        /*63ec*/ 	.word	0x00006e90
        /*63f0*/ 	.word	0x000000ff
        /*63f4*/ 	.word	0x00000000
        /*63f8*/ 	.short	0x010a
        /*63fa*/ 	.byte	0x10
	.zero		1


	//   ....[12]....
        /*63fc*/ 	.word	0x0000cdd0
        /*6400*/ 	.word	0x000000ff
        /*6404*/ 	.word	0x00000000
        /*6408*/ 	.short	0x0101
        /*640a*/ 	.byte	0x08
	.zero		1


	//   ....[13]....
        /*640c*/ 	.word	0x00010870
        /*6410*/ 	.word	0x000000ff
        /*6414*/ 	.word	0x00000000
        /*6418*/ 	.short	0x0101
        /*641a*/ 	.byte	0x08
	.zero		1


	//   ....[14]....
        /*641c*/ 	.word	0x00024380
        /*6420*/ 	.word	0x00000010
        /*6424*/ 	.word	0x00000018
        /*6428*/ 	.short	0x010a
        /*642a*/ 	.byte	0x3f
	.zero		1


	//   ....[15]....
        /*642c*/ 	.word	0x000246b0
        /*6430*/ 	.word	0x00000002
        /*6434*/ 	.word	0x00000048
        /*6438*/ 	.short	0x0101
        /*643a*/ 	.byte	0x3f
	.zero		1


	//   ....[16]....
        /*643c*/ 	.word	0x00024e60
        /*6440*/ 	.word	0x00000003
        /*6444*/ 	.word	0x00000000
        /*6448*/ 	.short	0x010a
        /*644a*/ 	.byte	0x3f
	.zero		1


	//   ....[17]....
        /*644c*/ 	.word	0x00024ef0
        /*6450*/ 	.word	0x00000003
        /*6454*/ 	.word	0x00000000
        /*6458*/ 	.short	0x010a
        /*645a*/ 	.byte	0x3f
	.zero		1


	//   ....[18]....
        /*645c*/ 	.word	0x00024f80
        /*6460*/ 	.word	0x00000003
        /*6464*/ 	.word	0x00000000
        /*6468*/ 	.short	0x010a
        /*646a*/ 	.byte	0x3f
	.zero		1


	//   ....[19]....
        /*646c*/ 	.word	0x00024ff0
        /*6470*/ 	.word	0x00000003
        /*6474*/ 	.word	0x00000000
        /*6478*/ 	.short	0x010a
        /*647a*/ 	.byte	0x3f
	.zero		1


	//   ....[20]....
        /*647c*/ 	.word	0x00025060
        /*6480*/ 	.word	0x00000000
        /*6484*/ 	.word	0x00000000
        /*6488*/ 	.short	0x010a
        /*648a*/ 	.byte	0x3f
	.zero		1


	//   ....[21]....
        /*648c*/ 	.word	0x00025140
        /*6490*/ 	.word	0x00000010
        /*6494*/ 	.word	0x00000018
        /*6498*/ 	.short	0x010a
        /*649a*/ 	.byte	0x3f
	.zero		1


	//   ....[22]....
        /*649c*/ 	.word	0x00025220
        /*64a0*/ 	.word	0x00000003
        /*64a4*/ 	.word	0x00000000
        /*64a8*/ 	.short	0x010a
        /*64aa*/ 	.byte	0x3f
	.zero		1


	//   ....[23]....
        /*64ac*/ 	.word	0x00025270
        /*64b0*/ 	.word	0x00000003
        /*64b4*/ 	.word	0x00000000
        /*64b8*/ 	.short	0x010a
        /*64ba*/ 	.byte	0x3f
	.zero		1


	//----- nvinfo : EIATTR_NUM_MBARRIERS
	.align		4
.L_30:
        /*64bc*/ 	.byte	0x03, 0x38
        /*64be*/ 	.short	0x0008


	//----- nvinfo : EIATTR_EXIT_INSTR_OFFSETS
	.align		4
        /*64c0*/ 	.byte	0x04, 0x1c
        /*64c2*/ 	.short	(.L_32 - .L_31)


	//   ....[0]....
.L_31:
        /*64c4*/ 	.word	0x00000620


	//   ....[1]....
        /*64c8*/ 	.word	0x00000f80


	//   ....[2]....
        /*64cc*/ 	.word	0x000239b0


	//   ....[3]....
        /*64d0*/ 	.word	0x00024010


	//   ....[4]....
        /*64d4*/ 	.word	0x00024fd0


	//----- nvinfo : EIATTR_MAX_THREADS
	.align		4
.L_32:
        /*64d8*/ 	.byte	0x04, 0x05
        /*64da*/ 	.short	(.L_34 - .L_33)
.L_33:
        /*64dc*/ 	.word	0x00000180
        /*64e0*/ 	.word	0x00000001
        /*64e4*/ 	.word	0x00000001


	//----- nvinfo : EIATTR_CRS_STACK_SIZE
	.align		4
.L_34:
        /*64e8*/ 	.byte	0x04, 0x1e
        /*64ea*/ 	.short	(.L_36 - .L_35)
.L_35:
        /*64ec*/ 	.word	0x00000000


	//----- nvinfo : EIATTR_CBANK_PARAM_SIZE
	.align		4
.L_36:
        /*64f0*/ 	.byte	0x03, 0x19
        /*64f2*/ 	.short	0x0470


	//----- nvinfo : EIATTR_PARAM_CBANK
	.align		4
        /*64f4*/ 	.byte	0x04, 0x0a
        /*64f6*/ 	.short	(.L_38 - .L_37)
	.align		4
.L_37:
        /*64f8*/ 	.word	index@(.nv.constant0._ZN7cutlass13device_kernelINS_4gemm6kernel13GemmUniversalIN4cute5tupleIJiiiiEEENS1_10collective13CollectiveMmaINS1_37MainloopSm90TmaGmmaWarpSpecializedFP8ILi3ENS5_IJNS4_1CILi1EEESB_SB_EEENS1_35KernelTmaWarpSpecializedCooperativeEEENS5_IJNSA_ILi256EEESF_NSA_ILi64EEEEEENS_12float_e5m2_tENS5_IJlSB_lEEESI_SJ_NS4_8TiledMMAINS4_8MMA_AtomIJNS4_4SM904GMMA31MMA_64x256x32_F32E5M2E5M2_SS_TNILNSN_7ScaleInE1ELSP_1EEEEEENS4_6LayoutINS5_IJNSA_ILi2EEESB_SB_EEENS5_IJSB_NSA_ILi0EEESV_EEEEENS5_IJNS4_10UnderscoreESY_SY_EEEEENS4_13SM90_TMA_LOADENS4_14ComposedLayoutINS4_7SwizzleILi2ELi4ELi3EEENS4_18smem_ptr_flag_bitsILi8EEENSS_INS5_IJNSA_ILi8EEESG_EEENS5_IJSG_SB_EEEEEEEvNS4_8identityES11_S1B_vS1C_EENS_8epilogue10collective6detail29Sm90TmaWarpSpecializedAdapterINS1F_15DefaultEpilogueISI_SJ_SJ_NS1E_6thread17LinearCombinationISI_Li1EffLNS1J_9ScaleType4KindE0ELNS_15FloatRoundStyleE2ESI_EENS1_15EpilogueDefaultEEEEEvvEEEEvNT_6ParamsE)
        /*64fc*/ 	.short	0x0210
        /*64fe*/ 	.short	0x0470


	//----- nvinfo : EIATTR_SW_WAR
	.align		4
.L_38:
        /*6500*/ 	.byte	0x04, 0x36
        /*6502*/ 	.short	(.L_40 - .L_39)
.L_39:
        /*6504*/ 	.word	0x00000008
.L_40:


//--------------------- .nv.callgraph             --------------------------
	.section	.nv.callgraph,"",@"SHT_CUDA_CALLGRAPH"
	.align	4
	.sectionentsize	8
	.align		4
        /*0000*/ 	.word	0x00000000
	.align		4
        /*0004*/ 	.word	0xffffffff
	.align		4
        /*0008*/ 	.word	0x00000000
	.align		4
        /*000c*/ 	.word	0xfffffffe
	.align		4
        /*0010*/ 	.word	0x00000000
	.align		4
        /*0014*/ 	.word	0xfffffffd
	.align		4
        /*0018*/ 	.word	0x00000000
	.align		4
        /*001c*/ 	.word	0xfffffffc


//--------------------- .nv.constant4             --------------------------
	.section	.nv.constant4,"a",@progbits
	.align	8
	.align		8
.nv.constant4:
        /*0000*/ 	.dword	_ZN40_INTERNAL_ce05f951_4_k_cu_a3b1f24e_289644cuda3std3__45__cpo5beginE
	.align		8
        /*0008*/ 	.dword	_ZN40_INTERNAL_ce05f951_4_k_cu_a3b1f24e_289644cuda3std3__45__cpo3endE
	.align		8
        /*0010*/ 	.dword	_ZN40_INTERNAL_ce05f951_4_k_cu_a3b1f24e_289644cuda3std3__45__cpo6cbeginE
	.align		8
        /*0018*/ 	.dword	_ZN40_INTERNAL_ce05f951_4_k_cu_a3b1f24e_289644cuda3std3__45__cpo4cendE
	.align		8
        /*0020*/ 	.dword	_ZN40_INTERNAL_ce05f951_4_k_cu_a3b1f24e_289644cuda3std3__442_GLOBAL__N__ce05f951_4_k_cu_a3b1f24e_289646ignoreE
	.align		8
        /*0028*/ 	.dword	_ZN40_INTERNAL_ce05f951_4_k_cu_a3b1f24e_289644cuda3std3__419piecewise_constructE
	.align		8
        /*0030*/ 	.dword	_ZN40_INTERNAL_ce05f951_4_k_cu_a3b1f24e_289644cuda3std3__48in_placeE
	.align		8
        /*0038*/ 	.dword	_ZN40_INTERNAL_ce05f951_4_k_cu_a3b1f24e_289644cuda3std6ranges3__45__cpo4swapE
	.align		8
        /*0040*/ 	.dword	_ZN40_INTERNAL_ce05f951_4_k_cu_a3b1f24e_289644cuda3std6ranges3__45__cpo9iter_moveE
	.align		8
        /*0048*/ 	.dword	_ZN40_INTERNAL_ce05f951_4_k_cu_a3b1f24e_289644cute7productE
	.align		8
        /*0050*/ 	.dword	_ZN40_INTERNAL_ce05f951_4_k_cu_a3b1f24e_289644cute1_E


//--------------------- .text._ZN7cutlass13device_kernelINS_4gemm6kernel13GemmUniversalIN4cute5tupleIJiiiiEEENS1_10collective13CollectiveMmaINS1_37MainloopSm90TmaGmmaWarpSpecializedFP8ILi3ENS5_IJNS4_1CILi1EEESB_SB_EEENS1_35KernelTmaWarpSpecializedCooperativeEEENS5_IJNSA_ILi256EEESF_NSA_ILi64EEEEEENS_12float_e5m2_tENS5_IJlSB_lEEESI_SJ_NS4_8TiledMMAINS4_8MMA_AtomIJNS4_4SM904GMMA31MMA_64x256x32_F32E5M2E5M2_SS_TNILNSN_7ScaleInE1ELSP_1EEEEEENS4_6LayoutINS5_IJNSA_ILi2EEESB_SB_EEENS5_IJSB_NSA_ILi0EEESV_EEEEENS5_IJNS4_10UnderscoreESY_SY_EEEEENS4_13SM90_TMA_LOADENS4_14ComposedLayoutINS4_7SwizzleILi2ELi4ELi3EEENS4_18smem_ptr_flag_bitsILi8EEENSS_INS5_IJNSA_ILi8EEESG_EEENS5_IJSG_SB_EEEEEEEvNS4_8identityES11_S1B_vS1C_EENS_8epilogue10collective6detail29Sm90TmaWarpSpecializedAdapterINS1F_15DefaultEpilogueISI_SJ_SJ_NS1E_6thread17LinearCombinationISI_Li1EffLNS1J_9ScaleType4KindE0ELNS_15FloatRoundStyleE2ESI_EENS1_15EpilogueDefaultEEEEEvvEEEEvNT_6ParamsE --------------------------
	.section	.text._ZN7cutlass13device_kernelINS_4gemm6kernel13GemmUniversalIN4cute5tupleIJiiiiEEENS1_10collective13CollectiveMmaINS1_37MainloopSm90TmaGmmaWarpSpecializedFP8ILi3ENS5_IJNS4_1CILi1EEESB_SB_EEENS1_35KernelTmaWarpSpecializedCooperativeEEENS5_IJNSA_ILi256EEESF_NSA_ILi64EEEEEENS_12float_e5m2_tENS5_IJlSB_lEEESI_SJ_NS4_8TiledMMAINS4_8MMA_AtomIJNS4_4SM904GMMA31MMA_64x256x32_F32E5M2E5M2_SS_TNILNSN_7ScaleInE1ELSP_1EEEEEENS4_6LayoutINS5_IJNSA_ILi2EEESB_SB_EEENS5_IJSB_NSA_ILi0EEESV_EEEEENS5_IJNS4_10UnderscoreESY_SY_EEEEENS4_13SM90_TMA_LOADENS4_14ComposedLayoutINS4_7SwizzleILi2ELi4ELi3EEENS4_18smem_ptr_flag_bitsILi8EEENSS_INS5_IJNSA_ILi8EEESG_EEENS5_IJSG_SB_EEEEEEEvNS4_8identityES11_S1B_vS1C_EENS_8epilogue10collective6detail29Sm90TmaWarpSpecializedAdapterINS1F_15DefaultEpilogueISI_SJ_SJ_NS1E_6thread17LinearCombinationISI_Li1EffLNS1J_9ScaleType4KindE0ELNS_15FloatRoundStyleE2ESI_EENS1_15EpilogueDefaultEEEEEvvEEEEvNT_6ParamsE,"ax",@progbits
	.align	128
.text._ZN7cutlass13device_kernelINS_4gemm6kernel13GemmUniversalIN4cute5tupleIJiiiiEEENS1_10collective13CollectiveMmaINS1_37MainloopSm90TmaGmmaWarpSpecializedFP8ILi3ENS5_IJNS4_1CILi1EEESB_SB_EEENS1_35KernelTmaWarpSpecializedCooperativeEEENS5_IJNSA_ILi256EEESF_NSA_ILi64EEEEEENS_12float_e5m2_tENS5_IJlSB_lEEESI_SJ_NS4_8TiledMMAINS4_8MMA_AtomIJNS4_4SM904GMMA31MMA_64x256x32_F32E5M2E5M2_SS_TNILNSN_7ScaleInE1ELSP_1EEEEEENS4_6LayoutINS5_IJNSA_ILi2EEESB_SB_EEENS5_IJSB_NSA_ILi0EEESV_EEEEENS5_IJNS4_10UnderscoreESY_SY_EEEEENS4_13SM90_TMA_LOADENS4_14ComposedLayoutINS4_7SwizzleILi2ELi4ELi3EEENS4_18smem_ptr_flag_bitsILi8EEENSS_INS5_IJNSA_ILi8EEESG_EEENS5_IJSG_SB_EEEEEEEvNS4_8identityES11_S1B_vS1C_EENS_8epilogue10collective6detail29Sm90TmaWarpSpecializedAdapterINS1F_15DefaultEpilogueISI_SJ_SJ_NS1E_6thread17LinearCombinationISI_Li1EffLNS1J_9ScaleType4KindE0ELNS_15FloatRoundStyleE2ESI_EENS1_15EpilogueDefaultEEEEEvvEEEEvNT_6ParamsE:
        .type           _ZN7cutlass13device_kernelINS_4gemm6kernel13GemmUniversalIN4cute5tupleIJiiiiEEENS1_10collective13CollectiveMmaINS1_37MainloopSm90TmaGmmaWarpSpecializedFP8ILi3ENS5_IJNS4_1CILi1EEESB_SB_EEENS1_35KernelTmaWarpSpecializedCooperativeEEENS5_IJNSA_ILi256EEESF_NSA_ILi64EEEEEENS_12float_e5m2_tENS5_IJlSB_lEEESI_SJ_NS4_8TiledMMAINS4_8MMA_AtomIJNS4_4SM904GMMA31MMA_64x256x32_F32E5M2E5M2_SS_TNILNSN_7ScaleInE1ELSP_1EEEEEENS4_6LayoutINS5_IJNSA_ILi2EEESB_SB_EEENS5_IJSB_NSA_ILi0EEESV_EEEEENS5_IJNS4_10UnderscoreESY_SY_EEEEENS4_13SM90_TMA_LOADENS4_14ComposedLayoutINS4_7SwizzleILi2ELi4ELi3EEENS4_18smem_ptr_flag_bitsILi8EEENSS_INS5_IJNSA_ILi8EEESG_EEENS5_IJSG_SB_EEEEEEEvNS4_8identityES11_S1B_vS1C_EENS_8epilogue10collective6detail29Sm90TmaWarpSpecializedAdapterINS1F_15DefaultEpilogueISI_SJ_SJ_NS1E_6thread17LinearCombinationISI_Li1EffLNS1J_9ScaleType4KindE0ELNS_15FloatRoundStyleE2ESI_EENS1_15EpilogueDefaultEEEEEvvEEEEvNT_6ParamsE,@function
        .size           _ZN7cutlass13device_kernelINS_4gemm6kernel13GemmUniversalIN4cute5tupleIJiiiiEEENS1_10collective13CollectiveMmaINS1_37MainloopSm90TmaGmmaWarpSpecializedFP8ILi3ENS5_IJNS4_1CILi1EEESB_SB_EEENS1_35KernelTmaWarpSpecializedCooperativeEEENS5_IJNSA_ILi256EEESF_NSA_ILi64EEEEEENS_12float_e5m2_tENS5_IJlSB_lEEESI_SJ_NS4_8TiledMMAINS4_8MMA_AtomIJNS4_4SM904GMMA31MMA_64x256x32_F32E5M2E5M2_SS_TNILNSN_7ScaleInE1ELSP_1EEEEEENS4_6LayoutINS5_IJNSA_ILi2EEESB_SB_EEENS5_IJSB_NSA_ILi0EEESV_EEEEENS5_IJNS4_10UnderscoreESY_SY_EEEEENS4_13SM90_TMA_LOADENS4_14ComposedLayoutINS4_7SwizzleILi2ELi4ELi3EEENS4_18smem_ptr_flag_bitsILi8EEENSS_INS5_IJNSA_ILi8EEESG_EEENS5_IJSG_SB_EEEEEEEvNS4_8identityES11_S1B_vS1C_EENS_8epilogue10collective6detail29Sm90TmaWarpSpecializedAdapterINS1F_15DefaultEpilogueISI_SJ_SJ_NS1E_6thread17LinearCombinationISI_Li1EffLNS1J_9ScaleType4KindE0ELNS_15FloatRoundStyleE2ESI_EENS1_15EpilogueDefaultEEEEEvvEEEEvNT_6ParamsE,(.L_x_583 - _ZN7cutlass13device_kernelINS_4gemm6kernel13GemmUniversalIN4cute5tupleIJiiiiEEENS1_10collective13CollectiveMmaINS1_37MainloopSm90TmaGmmaWarpSpecializedFP8ILi3ENS5_IJNS4_1CILi1EEESB_SB_EEENS1_35KernelTmaWarpSpecializedCooperativeEEENS5_IJNSA_ILi256EEESF_NSA_ILi64EEEEEENS_12float_e5m2_tENS5_IJlSB_lEEESI_SJ_NS4_8TiledMMAINS4_8MMA_AtomIJNS4_4SM904GMMA31MMA_64x256x32_F32E5M2E5M2_SS_TNILNSN_7ScaleInE1ELSP_1EEEEEENS4_6LayoutINS5_IJNSA_ILi2EEESB_SB_EEENS5_IJSB_NSA_ILi0EEESV_EEEEENS5_IJNS4_10UnderscoreESY_SY_EEEEENS4_13SM90_TMA_LOADENS4_14ComposedLayoutINS4_7SwizzleILi2ELi4ELi3EEENS4_18smem_ptr_flag_bitsILi8EEENSS_INS5_IJNSA_ILi8EEESG_EEENS5_IJSG_SB_EEEEEEEvNS4_8identityES11_S1B_vS1C_EENS_8epilogue10collective6detail29Sm90TmaWarpSpecializedAdapterINS1F_15DefaultEpilogueISI_SJ_SJ_NS1E_6thread17LinearCombinationISI_Li1EffLNS1J_9ScaleType4KindE0ELNS_15FloatRoundStyleE2ESI_EENS1_15EpilogueDefaultEEEEEvvEEEEvNT_6ParamsE)
        .other          _ZN7cutlass13device_kernelINS_4gemm6kernel13GemmUniversalIN4cute5tupleIJiiiiEEENS1_10collective13CollectiveMmaINS1_37MainloopSm90TmaGmmaWarpSpecializedFP8ILi3ENS5_IJNS4_1CILi1EEESB_SB_EEENS1_35KernelTmaWarpSpecializedCooperativeEEENS5_IJNSA_ILi256EEESF_NSA_ILi64EEEEEENS_12float_e5m2_tENS5_IJlSB_lEEESI_SJ_NS4_8TiledMMAINS4_8MMA_AtomIJNS4_4SM904GMMA31MMA_64x256x32_F32E5M2E5M2_SS_TNILNSN_7ScaleInE1ELSP_1EEEEEENS4_6LayoutINS5_IJNSA_ILi2EEESB_SB_EEENS5_IJSB_NSA_ILi0EEESV_EEEEENS5_IJNS4_10UnderscoreESY_SY_EEEEENS4_13SM90_TMA_LOADENS4_14ComposedLayoutINS4_7SwizzleILi2ELi4ELi3EEENS4_18smem_ptr_flag_bitsILi8EEENSS_INS5_IJNSA_ILi8EEESG_EEENS5_IJSG_SB_EEEEEEEvNS4_8identityES11_S1B_vS1C_EENS_8epilogue10collective6detail29Sm90TmaWarpSpecializedAdapterINS1F_15DefaultEpilogueISI_SJ_SJ_NS1E_6thread17LinearCombinationISI_Li1EffLNS1J_9ScaleType4KindE0ELNS_15FloatRoundStyleE2ESI_EENS1_15EpilogueDefaultEEEEEvvEEEEvNT_6ParamsE,@"STO_CUDA_ENTRY STV_DEFAULT"
_ZN7cutlass13device_kernelINS_4gemm6kernel13GemmUniversalIN4cute5tupleIJiiiiEEENS1_10collective13CollectiveMmaINS1_37MainloopSm90TmaGmmaWarpSpecializedFP8ILi3ENS5_IJNS4_1CILi1EEESB_SB_EEENS1_35KernelTmaWarpSpecializedCooperativeEEENS5_IJNSA_ILi256EEESF_NSA_ILi64EEEEEENS_12float_e5m2_tENS5_IJlSB_lEEESI_SJ_NS4_8TiledMMAINS4_8MMA_AtomIJNS4_4SM904GMMA31MMA_64x256x32_F32E5M2E5M2_SS_TNILNSN_7ScaleInE1ELSP_1EEEEEENS4_6LayoutINS5_IJNSA_ILi2EEESB_SB_EEENS5_IJSB_NSA_ILi0EEESV_EEEEENS5_IJNS4_10UnderscoreESY_SY_EEEEENS4_13SM90_TMA_LOADENS4_14ComposedLayoutINS4_7SwizzleILi2ELi4ELi3EEENS4_18smem_ptr_flag_bitsILi8EEENSS_INS5_IJNSA_ILi8EEESG_EEENS5_IJSG_SB_EEEEEEEvNS4_8identityES11_S1B_vS1C_EENS_8epilogue10collective6detail29Sm90TmaWarpSpecializedAdapterINS1F_15DefaultEpilogueISI_SJ_SJ_NS1E_6thread17LinearCombinationISI_Li1EffLNS1J_9ScaleType4KindE0ELNS_15FloatRoundStyleE2ESI_EENS1_15EpilogueDefaultEEEEEvvEEEEvNT_6ParamsE:
[----:B------:R-:W0:Y:S02]  /*0000*/  LDC R1, c[0x0][0x28] ;  /* 0x00000a00ff017b82 */ /* 0x000e240000000800 */
[----:B0-----:R-:W-:Y:S01]  /*0010*/  VIADD R1, R1, 0xfffff790 ;  /* 0xfffff79001017836 */ /* 0x001fe20000000000 */
[----:B------:R-:W0:Y:S01]  /*0020*/  S2R R2, SR_TID.X ;  /* 0x0000000000027919 */ /* 0x000e220000002100 */
[----:B------:R-:W-:Y:S01]  /*0030*/  ELECT P0, URZ, PT ;  /* 0x00000000003f782f */ /* 0x000fe20003800000 */
[----:B------:R-:W-:Y:S01]  /*0040*/  BSSY B0, `(.L_x_0) ;  /* 0x0000015000007945 */ /* 0x000fe20003800000 */
[--C-:B0-----:R-:W-:Y:S02]  /*0050*/  SHF.R.U32.HI R0, RZ, 0x5, R2.reuse ;  /* 0x00000005ff007819 */ /* 0x101fe40000011602 */
[----:B------:R-:W-:-:S03]  /*0060*/  SHF.R.U32.HI R2, RZ, 0x7, R2 ;  /* 0x00000007ff027819 */ /* 0x000fc60000011602 */
[----:B------:R-:W0:Y:S04]  /*0070*/  SHFL.IDX PT, R3, R0, RZ, 0x1f ;  /* 0x00001fff00037589 */ /* 0x000e2800000e0000 */
[----:B------:R-:W1:Y:S01]  /*0080*/  SHFL.IDX PT, R2, R2, RZ, 0x1f ;  /* 0x00001fff02027589 */ /* 0x000e6200000e0000 */
[----:B0-----:R-:W-:Y:S02]  /*0090*/  R2UR UR4, R3 ;  /* 0x00000000030472ca */ /* 0x001fe400000e0000 */
[----:B-1----:R-:W-:-:S11]  /*00a0*/  R2UR UR6, R2 ;  /* 0x00000000020672ca */ /* 0x002fd600000e0000 */
[----:B------:R-:W-:Y:S02]  /*00b0*/  USHF.R.S32.HI UR5, URZ, 0x1f, UR4 ;  /* 0x0000001f3f057899 */ /* 0x000fe40008011404 */
[----:B------:R-:W-:Y:S02]  /*00c0*/  ISETP.NE.OR P0, PT, RZ, UR4, !P0 ;  /* 0x00000004ff007c0c */ /* 0x000fe4000c705670 */
[----:B------:R-:W-:-:S04]  /*00d0*/  ULEA.HI UR5, UR5, UR4, URZ, 0x2 ;  /* 0x0000000405057291 */ /* 0x000fc8000f8f103f */
[----:B------:R-:W-:-:S04]  /*00e0*/  ULOP3.LUT UR5, UR5, 0xfffffffc, URZ, 0xc0, !UPT ;  /* 0xfffffffc05057892 */ /* 0x000fc8000f8ec03f */
[----:B------:R-:W-:-:S03]  /*00f0*/  UIADD3 UR8, UR4, -UR5, URZ ;  /* 0x8000000504087290 */ /* 0x000fc6000fffe03f */
[----:B------:R-:W-:Y:S09]  /*0100*/  @P0 BRA `(.L_x_1) ;  /* 0x0000000000200947 */ /* 0x000ff20003800000 */
[----:B------:R-:W-:Y:S02]  /*0110*/  ULDC.64 UR4, c[0x0][0x198] ;  /* 0x0000660000047ab9 */ /* 0x000fe40000000a00 */
[----:B------:R-:W-:Y:S02]  /*0120*/  UIADD3 UR10, UP0, UR4, 0xf0, URZ ;  /* 0x000000f0040a7890 */ /* 0x000fe4000ff1e03f */
[----:B------:R-:W-:Y:S02]  /*0130*/  UIADD3 UR4, UP1, UR4, 0x1f0, URZ ;  /* 0x000001f004047890 */ /* 0x000fe4000ff3e03f */
[----:B------:R-:W-:Y:S02]  /*0140*/  UIADD3.X UR11, URZ, UR5, URZ, UP0, !UPT ;  /* 0x000000053f0b7290 */ /* 0x000fe400087fe43f */
[----:B------:R-:W-:-:S07]  /*0150*/  UIADD3.X UR5, URZ, UR5, URZ, UP1, !UPT ;  /* 0x000000053f057290 */ /* 0x000fce0008ffe43f */
[----:B------:R0:W-:Y:S02]  /*0160*/  UTMACCTL.PF [UR10] ;  /* 0x000000000a0079b9 */ /* 0x0001e40008040000 */
[----:B------:R0:W-:Y:S02]  /*0170*/  UTMACCTL.PF [UR4] ;  /* 0x00000000040079b9 */ /* 0x0001e40008040000 */
[----:B0-----:R-:W-:Y:S01]  /*0180*/  NOP ;  /* 0x0000000000007918 */ /* 0x001fe20000000000 */
.L_x_1:
[----:B------:R-:W-:Y:S05]  /*0190*/  BSYNC B0 ;  /* 0x0000000000007941 */ /* 0x000fea0003800000 */
.L_x_0:
[----:B------:R-:W0:Y:S01]  /*01a0*/  SHFL.IDX PT, R2, R0, RZ, 0x1f ;  /* 0x00001fff00027589 */ /* 0x000e2200000e0000 */
[----:B------:R-:W-:Y:S01]  /*01b0*/  UISETP.NE.AND UP0, UPT, UR8, 0x3, UPT ;  /* 0x000000030800788c */ /* 0x000fe2000bf05270 */
[----:B------:R-:W-:Y:S01]  /*01c0*/  ISETP.NE.AND P1, PT, RZ, UR6, PT ;  /* 0x00000006ff007c0c */ /* 0x000fe2000bf25270 */
[----:B------:R-:W-:Y:S02]  /*01d0*/  UIADD3 UR10, UR6, -0x1, URZ ;  /* 0xffffffff060a7890 */ /* 0x000fe4000fffe03f */
[----:B------:R-:W-:Y:S02]  /*01e0*/  UISETP.EQ.OR UP0, UPT, UR8, URZ, !UP0 ;  /* 0x0000003f0800728c */ /* 0x000fe4000c702670 */
[----:B------:R-:W-:Y:S02]  /*01f0*/  UISETP.GE.U32.AND UP1, UPT, UR10, 0x2, UPT ;  /* 0x000000020a00788c */ /* 0x000fe4000bf26070 */
[----:B------:R-:W-:-:S04]  /*0200*/  UISETP.EQ.AND UP0, UPT, UR6, URZ, UP0 ;  /* 0x0000003f0600728c */ /* 0x000fc80008702270 */
[----:B------:R-:W-:-:S04]  /*0210*/  USEL UR13, URZ, 0x1, !UP0 ;  /* 0x000000013f0d7887 */ /* 0x000fc8000c000000 */
[----:B------:R-:W-:Y:S01]  /*0220*/  USEL UR13, UR13, 0x2, UP1 ;  /* 0x000000020d0d7887 */ /* 0x000fe20008800000 */
[----:B0-----:R-:W-:-:S13]  /*0230*/  ISETP.NE.AND P0, PT, R2, RZ, PT ;  /* 0x000000ff0200720c */ /* 0x001fda0003f05270 */
[----:B------:R-:W-:Y:S05]  /*0240*/  @P0 BRA `(.L_x_2) ;  /* 0x0000000000500947 */ /* 0x000fea0003800000 */
[----:B------:R-:W0:Y:S01]  /*0250*/  S2UR UR9, SR_CgaCtaId ;  /* 0x00000000000979c3 */ /* 0x000e220000008800 */
[----:B------:R-:W-:Y:S01]  /*0260*/  UMOV UR4, 0x400 ;  /* 0x0000040000047882 */ /* 0x000fe20000000000 */
[----:B------:R-:W-:Y:S01]  /*0270*/  UMOV UR5, 0x1 ;  /* 0x0000000100057882 */ /* 0x000fe20000000000 */
[----:B------:R-:W-:Y:S01]  /*0280*/  UMOV UR6, 0x100 ;  /* 0x0000010000067882 */ /* 0x000fe20000000000 */
[----:B------:R-:W-:Y:S01]  /*0290*/  ELECT P0, URZ, PT ;  /* 0x00000000003f782f */ /* 0x000fe20003800000 */
[----:B------:R-:W-:-:S04]  /*02a0*/  UIADD3 UR6, -UR6, 0x100000, URZ ;  /* 0x0010000006067890 */ /* 0x000fc8000fffe13f */
[----:B------:R-:W-:Y:S02]  /*02b0*/  USHF.L.U32 UR7, UR6, 0xb, URZ ;  /* 0x0000000b06077899 */ /* 0x000fe4000800063f */
[----:B------:R-:W-:Y:S02]  /*02c0*/  USHF.L.U32 UR6, UR6, 0x1, URZ ;  /* 0x0000000106067899 */ /* 0x000fe4000800063f */
[----:B0-----:R-:W-:Y:S02]  /*02d0*/  ULEA UR9, UR9, UR4, 0x18 ;  /* 0x0000000409097291 */ /* 0x001fe4000f8ec03f */
[----:B------:R-:W-:-:S04]  /*02e0*/  UIADD3 UR4, -UR5, 0x100000, URZ ;  /* 0x0010000005047890 */ /* 0x000fc8000fffe13f */
[----:B------:R-:W-:Y:S02]  /*02f0*/  USHF.L.U32 UR5, UR4, 0xb, URZ ;  /* 0x0000000b04057899 */ /* 0x000fe4000800063f */
[----:B------:R-:W-:Y:S01]  /*0300*/  USHF.L.U32 UR4, UR4, 0x1, URZ ;  /* 0x0000000104047899 */ /* 0x000fe2000800063f */
[----:B------:R-:W0:Y:S11]  /*0310*/  FENCE.VIEW.ASYNC.S ;  /* 0x00000000000073c6 */ /* 0x000e360000000000 */
[----:B0-----:R0:W1:Y:S01]  /*0320*/  SYNCS.EXCH.64 URZ, [UR9], UR4 ;  /* 0x00000004093f75b2 */ /* 0x0010620008000100 */
[----:B------:R0:W2:Y:S01]  /*0330*/  SYNCS.EXCH.64 URZ, [UR9+0x18], UR6 ;  /* 0x00001806093f75b2 */ /* 0x0000a20008000100 */
[----:B------:R0:W3:Y:S01]  /*0340*/  SYNCS.EXCH.64 URZ, [UR9+0x8], UR4 ;  /* 0x00000804093f75b2 */ /* 0x0000e20008000100 */
[----:B------:R0:W4:Y:S01]  /*0350*/  SYNCS.EXCH.64 URZ, [UR9+0x20], UR6 ;  /* 0x00002006093f75b2 */ /* 0x0001220008000100 */
[----:B------:R0:W0:Y:S01]  /*0360*/  SYNCS.EXCH.64 URZ, [UR9+0x10], UR4 ;  /* 0x00001004093f75b2 */ /* 0x0000220008000100 */
[----:B------:R0:W0:Y:S01]  /*0370*/  SYNCS.EXCH.64 URZ, [UR9+0x28], UR6 ;  /* 0x00002806093f75b2 */ /* 0x0000220008000100 */
[----:B------:R-:W-:Y:S01]  /*0380*/  NOP ;  /* 0x0000000000007918 */ /* 0x000fe20000000000 */
.L_x_2:
[----:B------:R-:W5:Y:S01]  /*0390*/  LDC R2, c[0x0][0x65c] ;  /* 0x00019700ff027b82 */ /* 0x000f620000000800 */
[----:B------:R-:W1:Y:S01]  /*03a0*/  SHFL.IDX PT, R0, R0, RZ, 0x1f ;  /* 0x00001fff00007589 */ /* 0x000e6200000e0000 */
[----:B------:R-:W-:Y:S01]  /*03b0*/  ELECT P0, URZ, PT ;  /* 0x00000000003f782f */ /* 0x000fe20003800000 */
[----:B------:R-:W-:Y:S01]  /*03c0*/  IMAD.MOV.U32 R3, RZ, RZ, RZ ;  /* 0x000000ffff037224 */ /* 0x000fe200078e00ff */
[----:B0-----:R-:W-:Y:S01]  /*03d0*/  UMOV UR4, 0x20 ;  /* 0x0000002000047882 */ /* 0x001fe20000000000 */
[----:B------:R-:W0:Y:S01]  /*03e0*/  S2R R11, SR_CTAID.Y ;  /* 0x00000000000b7919 */ /* 0x000e220000002600 */
[----:B------:R-:W-:Y:S01]  /*03f0*/  NOP ;  /* 0x0000000000007918 */ /* 0x000fe20000000000 */
[----:B------:R-:W-:Y:S01]  /*0400*/  NOP ;  /* 0x0000000000007918 */ /* 0x000fe20000000000 */
[----:B-----5:R-:W-:Y:S02]  /*0410*/  ISETP.NE.AND P4, PT, R2, 0x1, PT ;  /* 0x000000010200780c */ /* 0x020fe40003f85270 */
[----:B------:R-:W5:Y:S01]  /*0420*/  S2R R2, SR_CTAID.X ;  /* 0x0000000000027919 */ /* 0x000f620000002500 */
[----:B-1----:R-:W-:-:S10]  /*0430*/  ISETP.NE.OR P0, PT, R0, RZ, !P0 ;  /* 0x000000ff0000720c */ /* 0x002fd40004705670 */
[----:B------:R-:W5:Y:S01]  /*0440*/  @P4 LDC R7, c[0x0][0x10] ;  /* 0x00000400ff074b82 */ /* 0x000f620000000800 */
[----:B0-----:R-:W-:Y:S02]  /*0450*/  @P4 IMAD.MOV.U32 R4, RZ, RZ, R11 ;  /* 0x000000ffff044224 */ /* 0x001fe400078e000b */
[----:B------:R-:W-:Y:S01]  /*0460*/  VOTEU.ALL UP0, P0 ;  /* 0x00000000003f7886 */ /* 0x000fe20000000000 */
[----:B------:R-:W-:Y:S01]  /*0470*/  @P4 IMAD.MOV.U32 R5, RZ, RZ, RZ ;  /* 0x000000ffff054224 */ /* 0x000fe200078e00ff */
[----:B------:R-:W-:Y:S01]  /*0480*/  VOTEU.ALL UP1, P0 ;  /* 0x00000000003f7886 */ /* 0x000fe20000020000 */
[----:B------:R-:W-:Y:S02]  /*0490*/  @P4 IMAD.MOV.U32 R13, RZ, RZ, RZ ;  /* 0x000000ffff0d4224 */ /* 0x000fe400078e00ff */
[----:B------:R-:W0:Y:S01]  /*04a0*/  @!P4 LDC R9, c[0x0][0xc] ;  /* 0x00000300ff09cb82 */ /* 0x000e220000000800 */
[----:B------:R-:W-:Y:S01]  /*04b0*/  @!UP0 UMOV UR6, 0x400 ;  /* 0x0000040000068882 */ /* 0x000fe20000000000 */
[----:B------:R-:W-:-:S04]  /*04c0*/  @!UP0 UIADD3 UR4, -UR4, 0x100000, URZ ;  /* 0x0010000004048890 */ /* 0x000fc8000fffe13f */
[----:B------:R-:W-:Y:S02]  /*04d0*/  @!UP0 USHF.L.U32 UR5, UR4, 0xb, URZ ;  /* 0x0000000b04058899 */ /* 0x000fe4000800063f */
[----:B------:R-:W-:Y:S01]  /*04e0*/  @!UP0 USHF.L.U32 UR4, UR4, 0x1, URZ ;  /* 0x0000000104048899 */ /* 0x000fe2000800063f */
[----:B------:R-:W1:Y:S01]  /*04f0*/  @!UP0 S2UR UR7, SR_CgaCtaId ;  /* 0x00000000000789c3 */ /* 0x000e620000008800 */
[----:B-----5:R-:W-:-:S04]  /*0500*/  @P4 IMAD.WIDE.U32 R6, R2, R7, R4 ;  /* 0x0000000702064225 */ /* 0x020fc800078e0004 */
[----:B------:R-:W-:Y:S02]  /*0510*/  @P4 IMAD.MOV.U32 R10, RZ, RZ, R6 ;  /* 0x000000ffff0a4224 */ /* 0x000fe400078e0006 */
[----:B------:R-:W-:Y:S02]  /*0520*/  @P4 IMAD.IADD R14, R7, 0x1, R13 ;  /* 0x00000001070e4824 */ /* 0x000fe400078e020d */
[----:B0-----:R-:W-:-:S04]  /*0530*/  @!P4 IMAD.WIDE.U32 R4, R9, R11, R2 ;  /* 0x0000000b0904c225 */ /* 0x001fc800078e0002 */
[----:B------:R-:W-:Y:S02]  /*0540*/  @!P4 IMAD.MOV.U32 R10, RZ, RZ, R4 ;  /* 0x000000ffff0ac224 */ /* 0x000fe400078e0004 */
[----:B------:R-:W-:Y:S01]  /*0550*/  @!P4 IMAD.MOV.U32 R14, RZ, RZ, R5 ;  /* 0x000000ffff0ec224 */ /* 0x000fe200078e0005 */
[----:B-1----:R-:W-:Y:S02]  /*0560*/  @!UP0 ULEA UR6, UR7, UR6, 0x18 ;  /* 0x0000000607068291 */ /* 0x002fe4000f8ec03f */
[----:B------:R0:W-:Y:S01]  /*0570*/  STL [R1+0x458], R10 ;  /* 0x0004580a01007387 */ /* 0x0001e20000100800 */
[----:B------:R-:W-:-:S03]  /*0580*/  VOTEU.ALL UP0, P0 ;  /* 0x00000000003f7886 */ /* 0x000fc60000000000 */
[----:B------:R0:W-:Y:S04]  /*0590*/  STL [R1+0x454], R14 ;  /* 0x0004540e01007387 */ /* 0x0001e80000100800 */
[----:B------:R-:W1:Y:S02]  /*05a0*/  FENCE.VIEW.ASYNC.S ;  /* 0x00000000000073c6 */ /* 0x000e640000000000 */
[----:B-1----:R0:W2:Y:S01]  /*05b0*/  @!UP0 SYNCS.EXCH.64 URZ, [UR6+0x40], UR4 ;  /* 0x00004004063f85b2 */ /* 0x0020a20008000100 */
[----:B------:R0:W2:Y:S01]  /*05c0*/  @!UP1 SYNCS.EXCH.64 URZ, [UR6+0x48], UR4 ;  /* 0x00004804063f95b2 */ /* 0x0000a20008000100 */
[----:B------:R-:W-:Y:S01]  /*05d0*/  NOP ;  /* 0x0000000000007918 */ /* 0x000fe20000000000 */
[----:B--234-:R-:W-:Y:S06]  /*05e0*/  BAR.SYNC.DEFER_BLOCKING 0x0 ;  /* 0x0000000000007b1d */ /* 0x01cfec0000010000 */
[----:B0-----:R-:W-:Y:S05]  /*05f0*/  @!P1 BRA `(.L_x_3) ;  /* 0x0000023000f09947 */ /* 0x001fea0003800000 */
[----:B------:R-:W-:-:S06]  /*0600*/  UISETP.GT.U32.AND UP0, UPT, UR10, 0x1, UPT ;  /* 0x000000010a00788c */ /* 0x000fcc000bf04070 */
[----:B------:R-:W-:-:S13]  /*0610*/  PLOP3.LUT P0, PT, PT, PT, UP0, 0x80, 0x0 ;  /* 0x000000000000781c */ /* 0x000fda0003f0f008 */
[----:B------:R-:W-:Y:S05]  /*0620*/  @P0 EXIT ;  /* 0x000000000000094d */ /* 0x000fea0003800000 */
[----:B------:R-:W-:Y:S01]  /*0630*/  IMAD.MOV.U32 R5, RZ, RZ, -0x1 ;  /* 0xffffffffff057424 */ /* 0x000fe200078e00ff */
[----:B------:R-:W-:Y:S01]  /*0640*/  ULDC.64 UR4, c[0x0][0x650] ;  /* 0x0001940000047ab9 */ /* 0x000fe20000000a00 */
[----:B------:R-:W-:Y:S01]  /*0650*/  IMAD.MOV.U32 R4, RZ, RZ, -0x1 ;  /* 0xffffffffff047424 */ /* 0x000fe200078e00ff */
[----:B------:R-:W-:Y:S01]  /*0660*/  ISETP.GE.U32.AND P0, PT, R10, UR4, PT ;  /* 0x000000040a007c0c */ /* 0x000fe2000bf06070 */
[----:B------:R-:W-:Y:S01]  /*0670*/  UMOV UR10, 0xffffffff ;  /* 0xffffffff000a7882 */ /* 0x000fe20000000000 */
[----:B------:R0:W-:Y:S01]  /*0680*/  STL [R1+0x460], R5 ;  /* 0x0004600501007387 */ /* 0x0001e20000100800 */
[----:B------:R-:W-:Y:S02]  /*0690*/  PRMT R0, RZ, 0x7610, R0 ;  /* 0x00007610ff007816 */ /* 0x000fe40000000000 */
[----:B------:R-:W-:Y:S01]  /*06a0*/  ISETP.GE.U32.AND.EX P0, PT, R14, UR5, PT, P0 ;  /* 0x000000050e007c0c */ /* 0x000fe2000bf06100 */
[----:B------:R0:W-:-:S12]  /*06b0*/  STL [R1+0x45c], R4 ;  /* 0x00045c0401007387 */ /* 0x0001d80000100800 */
[----:B0-----:R-:W-:Y:S05]  /*06c0*/  @P0 BRA `(.L_x_4) ;  /* 0x00000004006c0947 */ /* 0x001fea0003800000 */
[----:B------:R-:W-:Y:S01]  /*06d0*/  ULDC.64 UR14, c[0x0][0x628] ;  /* 0x00018a00000e7ab9 */ /* 0x000fe20000000a00 */
[----:B------:R-:W0:Y:S01]  /*06e0*/  LDC.64 R12, c[0x0][0x620] ;  /* 0x00018800ff0c7b82 */ /* 0x000e220000000a00 */
[----:B------:R-:W-:Y:S01]  /*06f0*/  ISETP.NE.U32.AND P0, PT, RZ, UR14, PT ;  /* 0x0000000eff007c0c */ /* 0x000fe2000bf05070 */
[----:B------:R-:W-:Y:S01]  /*0700*/  ULDC UR11, c[0x0][0x630] ;  /* 0x00018c00000b7ab9 */ /* 0x000fe20000000800 */
[----:B------:R-:W-:Y:S02]  /*0710*/  R2UR UR4, R10 ;  /* 0x000000000a0472ca */ /* 0x000fe400000e0000 */
[----:B------:R-:W-:Y:S02]  /*0720*/  ISETP.NE.AND.EX P0, PT, RZ, UR15, PT, P0 ;  /* 0x0000000fff007c0c */ /* 0x000fe4000bf05300 */
[----:B------:R-:W-:-:S11]  /*0730*/  R2UR UR5, R14 ;  /* 0x000000000e0572ca */ /* 0x000fd600000e0000 */
[----:B------:R-:W-:Y:S05]  /*0740*/  @!P0 BRA `(.L_x_5) ;  /* 0x0000000000308947 */ /* 0x000fea0003800000 */
[----:B------:R-:W-:Y:S01]  /*0750*/  R2UR UR4, R10 ;  /* 0x000000000a0472ca */ /* 0x000fe200000e0000 */
[----:B------:R-:W-:Y:S01]  /*0760*/  ULDC UR8, c[0x0][0x634] ;  /* 0x00018d0000087ab9 */ /* 0x000fe20000000800 */
[----:B------:R-:W-:-:S11]  /*0770*/  R2UR UR10, R14 ;  /* 0x000000000e0a72ca */ /* 0x000fd600000e0000 */
[----:B------:R-:W-:-:S04]  /*0780*/  UIADD3 UR8, UP0, UR4, UR8, URZ ;  /* 0x0000000804087290 */ /* 0x000fc8000ff1e03f */
[----:B------:R-:W-:-:S04]  /*0790*/  UIADD3.X UR10, URZ, UR10, URZ, UP0, !UPT ;  /* 0x0000000a3f0a7290 */ /* 0x000fc800087fe43f */
[----:B------:R-:W-:-:S04]  /*07a0*/  UIMAD.WIDE.U32 UR4, UR10, UR14, URZ ;  /* 0x0000000e0a0472a5 */ /* 0x000fc8000f8e003f */
[----:B------:R-:W-:Y:S02]  /*07b0*/  UIMAD.WIDE.U32 UR6, UP0, UR8, UR15, UR4 ;  /* 0x0000000f080672a5 */ /* 0x000fe4000f800004 */
[----:B------:R-:W-:Y:S02]  /*07c0*/  UIMAD.WIDE.U32 UR4, UR8, UR14, URZ ;  /* 0x0000000e080472a5 */ /* 0x000fe4000f8e003f */
[----:B------:R-:W-:Y:S02]  /*07d0*/  UIADD3.X UR9, URZ, URZ, URZ, UP0, !UPT ;  /* 0x0000003f3f097290 */ /* 0x000fe400087fe43f */
[----:B------:R-:W-:Y:S01]  /*07e0*/  UIADD3 URZ, UP0, UR5, UR6, URZ ;  /* 0x00000006053f7290 */ /* 0x000fe2000ff1e03f */
[----:B------:R-:W-:-:S03]  /*07f0*/  UMOV UR8, UR7 ;  /* 0x0000000700087c82 */ /* 0x000fc60008000000 */
[----:B------:R-:W-:-:S12]  /*0800*/  UIMAD.WIDE.U32.X UR4, UR10, UR15, UR8, UP0 ;  /* 0x0000000f0a0472a5 */ /* 0x000fd800080e0408 */
.L_x_5:
[----:B------:R-:W-:Y:S01]  /*0810*/  USHF.R.U64 UR10, UR4, UR11, UR5 ;  /* 0x0000000b040a7299 */ /* 0x000fe20008001205 */
[----:B------:R-:W1:Y:S01]  /*0820*/  LDC R8, c[0x0][0x618] ;  /* 0x00018600ff087b82 */ /* 0x000e620000000800 */
[----:B------:R-:W-:Y:S01]  /*0830*/  USHF.R.U32.HI UR4, URZ, UR11, UR5 ;  /* 0x0000000b3f047299 */ /* 0x000fe20008011605 */
[----:B------:R-:W-:Y:S01]  /*0840*/  I2FP.F32.U32 R0, R2 ;  /* 0x0000000200007245 */ /* 0x000fe20000201000 */
[----:B------:R-:W-:Y:S01]  /*0850*/  IMAD.MOV.U32 R4, RZ, RZ, R10 ;  /* 0x000000ffff047224 */ /* 0x000fe200078e000a */
[----:B------:R-:W-:Y:S01]  /*0860*/  ULDC UR5, c[0x0][0x150] ;  /* 0x0000540000057ab9 */ /* 0x000fe20000000800 */
[----:B------:R-:W-:Y:S01]  /*0870*/  IADD3 R7, P0, RZ, -UR10, RZ ;  /* 0x8000000aff077c10 */ /* 0x000fe2000ff1e0ff */
[----:B------:R-:W-:Y:S02]  /*0880*/  IMAD.MOV.U32 R5, RZ, RZ, R14 ;  /* 0x000000ffff057224 */ /* 0x000fe400078e000e */
[----:B------:R-:W-:Y:S01]  /*0890*/  FMUL R0, R0, UR5 ;  /* 0x0000000500007c20 */ /* 0x000fe20008400000 */
[----:B------:R-:W2:Y:S01]  /*08a0*/  LDC.64 R20, c[0x0][0x640] ;  /* 0x00019000ff147b82 */ /* 0x000ea20000000a00 */
[----:B------:R-:W-:Y:S01]  /*08b0*/  IMAD.X R9, RZ, RZ, ~UR4, P0 ;  /* 0x80000004ff097e24 */ /* 0x000fe200080e06ff */
[----:B------:R-:W-:Y:S01]  /*08c0*/  ULDC UR4, c[0x0][0x154] ;  /* 0x0000550000047ab9 */ /* 0x000fe20000000800 */
[----:B0-----:R-:W-:-:S02]  /*08d0*/  IMAD.WIDE.U32 R4, R7, R12, R4 ;  /* 0x0000000c07047225 */ /* 0x001fc400078e0004 */
[----:B------:R-:W0:Y:S03]  /*08e0*/  F2I.U32.TRUNC.NTZ R0, R0 ;  /* 0x0000000000007305 */ /* 0x000e26000020f000 */
[----:B------:R-:W3:Y:S01]  /*08f0*/  LDC R3, c[0x0][0x144] ;  /* 0x00005100ff037b82 */ /* 0x000ee20000000800 */
[----:B------:R-:W-:-:S04]  /*0900*/  IMAD R6, R9, R12, RZ ;  /* 0x0000000c09067224 */ /* 0x000fc800078e02ff */
[----:B------:R-:W-:-:S03]  /*0910*/  IMAD R7, R7, R13, R6 ;  /* 0x0000000d07077224 */ /* 0x000fc600078e0206 */
[----:B------:R-:W4:Y:S01]  /*0920*/  LDC R10, c[0x0][0x608] ;  /* 0x00018200ff0a7b82 */ /* 0x000f220000000800 */
[----:B------:R-:W-:Y:S02]  /*0930*/  IMAD.IADD R5, R5, 0x1, R7 ;  /* 0x0000000105057824 */ /* 0x000fe400078e0207 */
[----:B------:R-:W-:Y:S02]  /*0940*/  IMAD.MOV.U32 R7, RZ, RZ, -0x1 ;  /* 0xffffffffff077424 */ /* 0x000fe400078e00ff */
[----:B0-----:R-:W-:Y:S01]  /*0950*/  IMAD.MOV R6, RZ, RZ, -R0 ;  /* 0x000000ffff067224 */ /* 0x001fe200078e0a00 */
[----:B-1----:R-:W-:Y:S02]  /*0960*/  SHF.R.U64 R14, R4, R8, R5 ;  /* 0x00000008040e7219 */ /* 0x002fe40000001205 */
[----:B------:R-:W0:Y:S01]  /*0970*/  LDC R18, c[0x0][0x658] ;  /* 0x00019600ff127b82 */ /* 0x000e220000000800 */
[----:B------:R-:W-:Y:S02]  /*0980*/  I2FP.F32.U32 R4, R11 ;  /* 0x0000000b00047245 */ /* 0x000fe40000201000 */
[----:B--2---:R-:W-:-:S02]  /*0990*/  ISETP.NE.U32.AND P0, PT, R20, RZ, PT ;  /* 0x000000ff1400720c */ /* 0x004fc40003f05070 */
[----:B------:R-:W-:Y:S01]  /*09a0*/  SHF.R.U32.HI R5, RZ, R8, R5 ;  /* 0x00000008ff057219 */ /* 0x000fe20000011605 */
[----:B------:R-:W-:Y:S01]  /*09b0*/  FMUL R4, R4, UR4 ;  /* 0x0000000404047c20 */ /* 0x000fe20008400000 */
[----:B------:R-:W-:Y:S01]  /*09c0*/  ISETP.NE.AND.EX P0, PT, R21, RZ, PT, P0 ;  /* 0x000000ff1500720c */ /* 0x000fe20003f05300 */
[----:B------:R-:W1:Y:S01]  /*09d0*/  LDC R12, c[0x0][0x148] ;  /* 0x00005200ff0c7b82 */ /* 0x000e620000000800 */
[----:B---3--:R-:W-:-:S07]  /*09e0*/  IMAD R0, R3, R6, R2 ;  /* 0x0000000603007224 */ /* 0x008fce00078e0202 */
[----:B------:R-:W2:Y:S01]  /*09f0*/  LDC R16, c[0x0][0x600] ;  /* 0x00018000ff107b82 */ /* 0x000ea20000000800 */
[-CC-:B----4-:R-:W-:Y:S02]  /*0a00*/  SHF.R.U64 R22, R14, R10.reuse, R5.reuse ;  /* 0x0000000a0e167219 */ /* 0x190fe40000001205 */
[----:B------:R-:W-:Y:S01]  /*0a10*/  SHF.R.U32.HI R3, RZ, R10, R5 ;  /* 0x0000000aff037219 */ /* 0x000fe20000011605 */
[----:B------:R-:W-:Y:S01]  /*0a20*/  IMAD.MOV.U32 R5, RZ, RZ, 0x1 ;  /* 0x00000001ff057424 */ /* 0x000fe200078e00ff */
[----:B------:R3:W4:Y:S03]  /*0a30*/  F2I.U32.TRUNC.NTZ R10, R4 ;  /* 0x00000004000a7305 */ /* 0x000726000020f000 */
[----:B------:R-:W1:Y:S01]  /*0a40*/  LDC R15, c[0x0][0x648] ;  /* 0x00019200ff0f7b82 */ /* 0x000e620000000800 */
[-C--:B0-----:R-:W-:Y:S02]  /*0a50*/  SHF.L.U32 R2, R7, R18.reuse, RZ ;  /* 0x0000001207027219 */ /* 0x081fe400000006ff */
[----:B------:R-:W-:-:S02]  /*0a60*/  SHF.R.U64 R24, R22, R18, R3 ;  /* 0x0000001216187219 */ /* 0x000fc40000001203 */
[----:B------:R-:W-:Y:S02]  /*0a70*/  LOP3.LUT R9, RZ, R2, RZ, 0x33, !PT ;  /* 0x00000002ff097212 */ /* 0x000fe400078e33ff */
[-C--:B------:R-:W-:Y:S01]  /*0a80*/  SHF.R.U32.HI R3, RZ, R18.reuse, R3 ;  /* 0x00000012ff037219 */ /* 0x080fe20000011603 */
[----:B------:R-:W0:Y:S01]  /*0a90*/  LDC R17, c[0x0][0x638] ;  /* 0x00018e00ff117b82 */ /* 0x000e220000000800 */
[----:B------:R-:W-:Y:S01]  /*0aa0*/  SHF.L.U32 R8, R5, R18, RZ ;  /* 0x0000001205087219 */ /* 0x000fe200000006ff */
[----:B------:R-:W-:-:S06]  /*0ab0*/  IMAD.MOV.U32 R2, RZ, RZ, R24 ;  /* 0x000000ffff027224 */ /* 0x000fcc00078e0018 */
[----:B------:R-:W0:Y:S01]  /*0ac0*/  LDC R19, c[0x0][0x610] ;  /* 0x00018400ff137b82 */ /* 0x000e220000000800 */
[----:B---34-:R-:W-:Y:S05]  /*0ad0*/  @!P0 BRA `(.L_x_6) ;  /* 0x0000000000288947 */ /* 0x018fea0003800000 */
[----:B------:R-:W3:Y:S02]  /*0ae0*/  LDC R7, c[0x0][0x64c] ;  /* 0x00019300ff077b82 */ /* 0x000ee40000000800 */
[----:B---3--:R-:W-:-:S05]  /*0af0*/  IADD3 R7, P0, R24, R7, RZ ;  /* 0x0000000718077210 */ /* 0x008fca0007f1e0ff */
[----:B------:R-:W-:-:S04]  /*0b00*/  IMAD.X R13, RZ, RZ, R3, P0 ;  /* 0x000000ffff0d7224 */ /* 0x000fc800000e0603 */
[----:B------:R-:W-:-:S04]  /*0b10*/  IMAD.WIDE.U32 R2, R13, R20, RZ ;  /* 0x000000140d027225 */ /* 0x000fc800078e00ff */
[----:B------:R-:W-:-:S04]  /*0b20*/  IMAD.WIDE.U32 R4, P0, R7, R21, R2 ;  /* 0x0000001507047225 */ /* 0x000fc80007800002 */
[----:B------:R-:W-:-:S04]  /*0b30*/  IMAD.WIDE.U32 R2, R7, R20, RZ ;  /* 0x0000001407027225 */ /* 0x000fc800078e00ff */
[----:B------:R-:W-:Y:S01]  /*0b40*/  IMAD.X R7, RZ, RZ, RZ, P0 ;  /* 0x000000ffff077224 */ /* 0x000fe200000e06ff */
[----:B------:R-:W-:Y:S01]  /*0b50*/  IADD3 RZ, P0, R3, R4, RZ ;  /* 0x0000000403ff7210 */ /* 0x000fe20007f1e0ff */
[----:B------:R-:W-:-:S04]  /*0b60*/  IMAD.MOV.U32 R6, RZ, RZ, R5 ;  /* 0x000000ffff067224 */ /* 0x000fc800078e0005 */
[----:B------:R-:W-:-:S08]  /*0b70*/  IMAD.WIDE.U32.X R2, R13, R21, R6, P0 ;  /* 0x000000150d027225 */ /* 0x000fd000000e0406 */
.L_x_6:
[----:B-1----:R-:W-:Y:S01]  /*0b80*/  SHF.R.U64 R2, R2, R15, R3 ;  /* 0x0000000f02027219 */ /* 0x002fe20000001203 */
[----:B--2---:R-:W-:Y:S01]  /*0b90*/  VIADD R3, R16, 0xffffffff ;  /* 0xffffffff10037836 */ /* 0x004fe20000000000 */
[----:B------:R-:W-:Y:S01]  /*0ba0*/  LOP3.LUT R9, R22, R9, RZ, 0xc0, !PT ;  /* 0x0000000916097212 */ /* 0x000fe200078ec0ff */
[----:B------:R-:W-:Y:S02]  /*0bb0*/  IMAD.MOV R10, RZ, RZ, -R10 ;  /* 0x000000ffff0a7224 */ /* 0x000fe400078e0a0a */
[----:B------:R-:W-:Y:S01]  /*0bc0*/  IMAD.MOV R4, RZ, RZ, -R2 ;  /* 0x000000ffff047224 */ /* 0x000fe200078e0a02 */
[----:B------:R-:W-:Y:S01]  /*0bd0*/  LOP3.LUT R14, R14, R3, RZ, 0xc0, !PT ;  /* 0x000000030e0e7212 */ /* 0x000fe200078ec0ff */
[----:B------:R-:W-:Y:S02]  /*0be0*/  @P4 IMAD R0, R12, R10, R11 ;  /* 0x0000000a0c004224 */ /* 0x000fe400078e020b */
[----:B------:R-:W-:Y:S02]  /*0bf0*/  IMAD R9, R8, R2, R9 ;  /* 0x0000000208097224 */ /* 0x000fe400078e0209 */
[----:B0-----:R-:W-:-:S02]  /*0c00*/  IMAD R3, R4, R17, R24 ;  /* 0x0000001104037224 */ /* 0x001fc400078e0218 */
[----:B------:R-:W-:Y:S02]  /*0c10*/  IMAD R2, R9, R19, R0 ;  /* 0x0000001309027224 */ /* 0x000fe400078e0200 */
[----:B------:R-:W-:Y:S02]  /*0c20*/  IMAD R3, R3, R16, R14 ;  /* 0x0000001003037224 */ /* 0x000fe400078e020e */
[----:B------:R-:W-:-:S03]  /*0c30*/  IMAD.MOV.U32 R0, RZ, RZ, 0x1 ;  /* 0x00000001ff007424 */ /* 0x000fc600078e00ff */
[----:B------:R-:W-:Y:S02]  /*0c40*/  SEL R4, R3, R2, !P4 ;  /* 0x0000000203047207 */ /* 0x000fe40006000000 */
[----:B------:R-:W-:-:S03]  /*0c50*/  SEL R2, R2, R3, !P4 ;  /* 0x0000000302027207 */ /* 0x000fc60006000000 */
[----:B------:R0:W-:Y:S04]  /*0c60*/  STL [R1+0x45c], R4 ;  /* 0x00045c0401007387 */ /* 0x0001e80000100800 */
[----:B------:R0:W-:Y:S02]  /*0c70*/  STL [R1+0x460], R2 ;  /* 0x0004600201007387 */ /* 0x0001e40000100800 */
.L_x_4:
[----:B------:R-:W-:-:S08]  /*0c80*/  NOP ;  /* 0x0000000000007918 */ /* 0x000fd00000000000 */
[----:B------:R-:W1:Y:S02]  /*0c90*/  USETMAXREG.TRY_ALLOC.CTAPOOL UP0, 0xf0 ;  /* 0x000000f0000079c8 */ /* 0x000e640008000600 */
[----:B-1----:R-:W-:-:S13]  /*0ca0*/  PLOP3.LUT P0, PT, PT, PT, UP0, 0x80, 0x0 ;  /* 0x000000000000781c */ /* 0x002fda0003f0f008 */
[----:B------:R-:W-:Y:S05]  /*0cb0*/  @!P0 BRA `(.L_x_4) ;  /* 0xfffffffc00f08947 */ /* 0x000fea000383ffff */
[----:B------:R-:W-:Y:S01]  /*0cc0*/  ULDC.64 UR4, c[0x0][0x598] ;  /* 0x0001660000047ab9 */ /* 0x000fe20000000a00 */
[----:B------:R-:W-:Y:S01]  /*0cd0*/  ULDC.64 UR20, c[0x0][0x208] ;  /* 0x0000820000147ab9 */ /* 0x000fe20000000a00 */
[----:B------:R-:W-:-:S04]  /*0ce0*/  ISETP.NE.U32.AND P0, PT, RZ, UR4, PT ;  /* 0x00000004ff007c0c */ /* 0x000fc8000bf05070 */
[----:B------:R-:W-:-:S13]  /*0cf0*/  ISETP.NE.AND.EX P0, PT, RZ, UR5, PT, P0 ;  /* 0x00000005ff007c0c */ /* 0x000fda000bf05300 */
[----:B------:R-:W-:Y:S05]  /*0d00*/  @!P0 BRA `(.L_x_7) ;  /* 0x0000000000208947 */ /* 0x000fea0003800000 */
[----:B0-----:R-:W0:Y:S02]  /*0d10*/  LDC.64 R2, c[0x0][0x598] ;  /* 0x00016600ff027b82 */ /* 0x001e240000000a00 */
[----:B0-----:R-:W2:Y:S02]  /*0d20*/  LDG.E.64 R2, desc[UR20][R2.64] ;  /* 0x0000001402027981 */ /* 0x001ea4000c1e1b00 */
[----:B--2---:R-:W-:-:S04]  /*0d30*/  ISETP.NE.U32.AND P0, PT, R2, RZ, PT ;  /* 0x000000ff0200720c */ /* 0x004fc80003f05070 */
[----:B------:R-:W-:-:S13]  /*0d40*/  ISETP.NE.AND.EX P0, PT, R3, RZ, PT, P0 ;  /* 0x000000ff0300720c */ /* 0x000fda0003f05300 */
[----:B------:R-:W-:Y:S05]  /*0d50*/  @!P0 BRA `(.L_x_7) ;  /* 0x00000000000c8947 */ /* 0x000fea0003800000 */
[----:B------:R-:W2:Y:S02]  /*0d60*/  LD.E R2, desc[UR20][R2.64] ;  /* 0x0000001402027980 */ /* 0x000ea4000c101900 */
[----:B--2---:R-:W-:Y:S01]  /*0d70*/  R2UR UR15, R2 ;  /* 0x00000000020f72ca */ /* 0x004fe200000e0000 */
[----:B------:R-:W-:-:S14]  /*0d80*/  BRA `(.L_x_8) ;  /* 0x0000000000247947 */ /* 0x000fdc0003800000 */
.L_x_7:
[----:B------:R-:W-:Y:S02]  /*0d90*/  ULDC.64 UR4, c[0x0][0x588] ;  /* 0x0001620000047ab9 */ /* 0x000fe40000000a00 */
[----:B------:R-:W-:-:S04]  /*0da0*/  ISETP.NE.U32.AND P0, PT, RZ, UR4, PT ;  /* 0x00000004ff007c0c */ /* 0x000fc8000bf05070 */
[----:B------:R-:W-:-:S13]  /*0db0*/  ISETP.NE.AND.EX P0, PT, RZ, UR5, PT, P0 ;  /* 0x00000005ff007c0c */ /* 0x000fda000bf05300 */
[----:B------:R-:W-:Y:S05]  /*0dc0*/  @!P0 BRA `(.L_x_9) ;  /* 0x0000000000108947 */ /* 0x000fea0003800000 */
[----:B0-----:R-:W0:Y:S02]  /*0dd0*/  LDC.64 R2, c[0x0][0x588] ;  /* 0x00016200ff027b82 */ /* 0x001e240000000a00 */
[----:B0-----:R-:W2:Y:S02]  /*0de0*/  LDG.E R2, desc[UR20][R2.64] ;  /* 0x0000001402027981 */ /* 0x001ea4000c1e1900 */
[----:B--2---:R-:W-:Y:S01]  /*0df0*/  R2UR UR15, R2 ;  /* 0x00000000020f72ca */ /* 0x004fe200000e0000 */
[----:B------:R-:W-:-:S14]  /*0e00*/  BRA `(.L_x_8) ;  /* 0x0000000000047947 */ /* 0x000fdc0003800000 */
.L_x_9:
[----:B------:R-:W-:-:S05]  /*0e10*/  ULDC UR15, c[0x0][0x580] ;  /* 0x00016000000f7ab9 */ /* 0x000fca0000000800 */
.L_x_8:
[----:B------:R-:W-:Y:S02]  /*0e20*/  ULDC.64 UR4, c[0x0][0x5a0] ;  /* 0x0001680000047ab9 */ /* 0x000fe40000000a00 */
        /* <DEDUP_REMOVED lines=11> */
.L_x_10:
        /* <DEDUP_REMOVED lines=8> */
.L_x_12:
[----:B------:R-:W-:-:S05]  /*0f60*/  ULDC UR22, c[0x0][0x584] ;  /* 0x0001610000167ab9 */ /* 0x000fca0000000800 */
.L_x_11:
[----:B------:R-:W-:-:S13]  /*0f70*/  LOP3.LUT P0, RZ, R0, 0xff, RZ, 0xc0, !PT ;  /* 0x000000ff00ff7812 */ /* 0x000fda000780c0ff */
[----:B------:R-:W-:Y:S05]  /*0f80*/  @!P0 EXIT ;  /* 0x000000000000894d */ /* 0x000fea0003800000 */
[----:B------:R-:W-:Y:S01]  /*0f90*/  ULDC UR4, c[0x0][0x28c] ;  /* 0x0000a30000047ab9 */ /* 0x000fe20000000800 */
[----:B------:R-:W-:Y:S02]  /*0fa0*/  ULOP3.LUT UR23, UR13, 0x1, URZ, 0xfc, !UPT ;  /* 0x000000010d177892 */ /* 0x000fe4000f8efc3f */
[----:B------:R-:W-:-:S04]  /*0fb0*/  UIADD3 UR4, UR4, 0x3f, URZ ;  /* 0x0000003f04047890 */ /* 0x000fc8000fffe03f */
[----:B------:R-:W-:-:S04]  /*0fc0*/  USHF.R.S32.HI UR5, URZ, 0x1f, UR4 ;  /* 0x0000001f3f057899 */ /* 0x000fc80008011404 */
[----:B------:R-:W-:-:S03]  /*0fd0*/  ULEA.HI UR5, UR5, UR4, URZ, 0x6 ;  /* 0x0000000405057291 */ /* 0x000fc6000f8f303f */
[----:B------:R-:W-:Y:S01]  /*0fe0*/  UMOV UR4, URZ ;  /* 0x0000003f00047c82 */ /* 0x000fe20008000000 */
[----:B------:R-:W-:-:S03]  /*0ff0*/  USHF.R.S32.HI UR9, URZ, 0x6, UR5 ;  /* 0x000000063f097899 */ /* 0x000fc60008011405 */
[----:B------:R-:W-:-:S09]  /*1000*/  UMOV UR5, URZ ;  /* 0x0000003f00057c82 */ /* 0x000fd20008000000 */
.L_x_549:
[----:B------:R-:W-:Y:S01]  /*1010*/  STL [R1+0x450], RZ ;  /* 0x000450ff01007387 */ /* 0x000fe20000100800 */
[----:B-1----:R-:W1:Y:S01]  /*1020*/  S2UR UR17, SR_CgaCtaId ;  /* 0x00000000001179c3 */ /* 0x002e620000008800 */
[----:B------:R-:W-:Y:S01]  /*1030*/  UMOV UR16, 0x400 ;  /* 0x0000040000107882 */ /* 0x000fe20000000000 */
[----:B------:R-:W-:Y:S01]  /*1040*/  UMOV UR6, URZ ;  /* 0x0000003f00067c82 */ /* 0x000fe20008000000 */
[----:B------:R-:W-:Y:S01]  /*1050*/  STL [R1+0x44c], RZ ;  /* 0x00044cff01007387 */ /* 0x000fe20000100800 */
[----:B------:R-:W-:Y:S01]  /*1060*/  UMOV UR7, URZ ;  /* 0x0000003f00077c82 */ /* 0x000fe20008000000 */
[----:B------:R-:W-:Y:S01]  /*1070*/  UMOV UR8, URZ ;  /* 0x0000003f00087c82 */ /* 0x000fe20008000000 */
[----:B------:R-:W-:Y:S01]  /*1080*/  CS2R R236, SRZ ;  /* 0x0000000000ec7805 */ /* 0x000fe2000001ff00 */
[----:B------:R-:W-:Y:S01]  /*1090*/  STL [R1+0x448], RZ ;  /* 0x000448ff01007387 */ /* 0x000fe20000100800 */
[----:B0-2---:R-:W0:Y:S01]  /*10a0*/  LDC R2, c[0x0][0x28c] ;  /* 0x0000a300ff027b82 */ /* 0x005e220000000800 */
[----:B------:R-:W-:-:S02]  /*10b0*/  CS2R R234, SRZ ;  /* 0x0000000000ea7805 */ /* 0x000fc4000001ff00 */
[----:B------:R-:W-:Y:S01]  /*10c0*/  CS2R R232, SRZ ;  /* 0x0000000000e87805 */ /* 0x000fe2000001ff00 */
[----:B------:R-:W-:Y:S01]  /*10d0*/  STL [R1+0x444], RZ ;  /* 0x000444ff01007387 */ /* 0x000fe20000100800 */
[----:B------:R-:W-:Y:S02]  /*10e0*/  CS2R R230, SRZ ;  /* 0x0000000000e67805 */ /* 0x000fe4000001ff00 */
[----:B------:R-:W-:Y:S02]  /*10f0*/  CS2R R228, SRZ ;  /* 0x0000000000e47805 */ /* 0x000fe4000001ff00 */
[----:B------:R-:W-:Y:S01]  /*1100*/  CS2R R226, SRZ ;  /* 0x0000000000e27805 */ /* 0x000fe2000001ff00 */
[----:B------:R-:W-:Y:S01]  /*1110*/  STL [R1+0x440], RZ ;  /* 0x000440ff01007387 */ /* 0x000fe20000100800 */
[----:B------:R-:W-:Y:S02]  /*1120*/  CS2R R224, SRZ ;  /* 0x0000000000e07805 */ /* 0x000fe4000001ff00 */
        /* <DEDUP_REMOVED lines=15> */
[----:B0-----:R-:W-:Y:S02]  /*1220*/  ISETP.GE.AND P0, PT, R2, 0x1, PT ;  /* 0x000000010200780c */ /* 0x001fe40003f06270 */
        /* <DEDUP_REMOVED lines=47> */
[----:B------:R-:W-:Y:S01]  /*1520*/  IMAD.MOV.U32 R3, RZ, RZ, RZ ;  /* 0x000000ffff037224 */ /* 0x000fe200078e00ff */
[----:B------:R-:W-:Y:S02]  /*1530*/  CS2R R24, SRZ ;  /* 0x0000000000187805 */ /* 0x000fe4000001ff00 */
[----:B------:R-:W-:Y:S01]  /*1540*/  CS2R R26, SRZ ;  /* 0x00000000001a7805 */ /* 0x000fe2000001ff00 */
[----:B------:R-:W-:Y:S01]  /*1550*/  STL [R1+0x3fc], RZ ;  /* 0x0003fcff01007387 */ /* 0x000fe20000100800 */
[----:B------:R-:W-:-:S02]  /*1560*/  CS2R R28, SRZ ;  /* 0x00000000001c7805 */ /* 0x000fc4000001ff00 */
[----:B------:R-:W-:Y:S02]  /*1570*/  CS2R R30, SRZ ;  /* 0x00000000001e7805 */ /* 0x000fe4000001ff00 */
[----:B------:R-:W-:Y:S01]  /*1580*/  CS2R R32, SRZ ;  /* 0x0000000000207805 */ /* 0x000fe2000001ff00 */
[----:B------:R-:W-:Y:S01]  /*1590*/  STL [R1+0x3f8], RZ ;  /* 0x0003f8ff01007387 */ /* 0x000fe20000100800 */
[----:B------:R-:W-:Y:S02]  /*15a0*/  CS2R R34, SRZ ;  /* 0x0000000000227805 */ /* 0x000fe4000001ff00 */
        /* <DEDUP_REMOVED lines=76> */
[----:B------:R-:W-:Y:S01]  /*1a70*/  CS2R R150, SRZ ;  /* 0x0000000000967805 */ /* 0x000fe2000001ff00 */
[----:B------:R-:W-:Y:S04]  /*1a80*/  STL [R1+0x3a8], RZ ;  /* 0x0003a8ff01007387 */ /* 0x000fe80000100800 */
        /* <DEDUP_REMOVED lines=106> */
[----:B------:R-:W-:Y:S04]  /*2130*/  STL [R1], RZ ;  /* 0x000000ff01007387 */ /* 0x000fe80000100800 */
        /* <DEDUP_REMOVED lines=39> */
[----:B------:R-:W-:Y:S01]  /*23b0*/  STL [R1+0xa0], RZ ;  /* 0x0000a0ff01007387 */ /* 0x000fe20000100800 */
[----:B------:R-:W0:Y:S03]  /*23c0*/  S2R R0, SR_TID.X ;  /* 0x0000000000007919 */ /* 0x000e260000002100 */
        /* <DEDUP_REMOVED lines=8> */
[----:B0-----:R-:W-:-:S03]  /*2450*/  LOP3.LUT R0, R0, 0x80, RZ, 0xc0, !PT ;  /* 0x0000008000007812 */ /* 0x001fc600078ec0ff */
[----:B------:R-:W-:Y:S01]  /*2460*/  STL [R1+0xc4], RZ ;  /* 0x0000c4ff01007387 */ /* 0x000fe20000100800 */
[----:B------:R-:W-:-:S03]  /*2470*/  SHF.R.U32.HI R0, RZ, 0x7, R0 ;  /* 0x00000007ff007819 */ /* 0x000fc60000011600 */
        /* <DEDUP_REMOVED lines=33> */
[----:B------:R-:W0:Y:S04]  /*2690*/  SHFL.IDX PT, R0, R0, RZ, 0x1f ;  /* 0x00001fff00007589 */ /* 0x000e2800000e0000 */
[----:B------:R2:W-:Y:S04]  /*26a0*/  STL [R1+0x14c], RZ ;  /* 0x00014cff01007387 */ /* 0x0005e80000100800 */
[----:B------:R2:W-:Y:S04]  /*26b0*/  STL [R1+0x150], RZ ;  /* 0x000150ff01007387 */ /* 0x0005e80000100800 */
[----:B------:R2:W-:Y:S04]  /*26c0*/  STL [R1+0x154], RZ ;  /* 0x000154ff01007387 */ /* 0x0005e80000100800 */
[----:B------:R2:W-:Y:S04]  /*26d0*/  STL [R1+0x158], RZ ;  /* 0x000158ff01007387 */ /* 0x0005e80000100800 */
[----:B------:R2:W-:Y:S04]  /*26e0*/  STL [R1+0x15c], RZ ;  /* 0x00015cff01007387 */ /* 0x0005e80000100800 */
[----:B------:R2:W-:Y:S01]  /*26f0*/  STL [R1+0x160], RZ ;  /* 0x000160ff01007387 */ /* 0x0005e20000100800 */
[----:B0-----:R-:W-:Y:S01]  /*2700*/  R2UR UR12, R0 ;  /* 0x00000000000c72ca */ /* 0x001fe200000e0000 */
[----:B------:R-:W-:-:S02]  /*2710*/  IMAD.U32 R0, RZ, RZ, UR4 ;  /* 0x00000004ff007e24 */ /* 0x000fc4000f8e00ff */
[----:B------:R2:W-:Y:S04]  /*2720*/  STL [R1+0x164], RZ ;  /* 0x000164ff01007387 */ /* 0x0005e80000100800 */
[----:B------:R2:W-:Y:S04]  /*2730*/  STL [R1+0x168], RZ ;  /* 0x000168ff01007387 */ /* 0x0005e80000100800 */
[----:B------:R2:W-:Y:S02]  /*2740*/  STL [R1+0x16c], RZ ;  /* 0x00016cff01007387 */ /* 0x0005e40000100800 */
[----:B------:R-:W-:-:S02]  /*2750*/  ULEA.HI UR11, UR12, UR12, URZ, 0x1 ;  /* 0x0000000c0c0b7291 */ /* 0x000fc4000f8f083f */
[----:B------:R2:W-:Y:S02]  /*2760*/  STL [R1+0x170], RZ ;  /* 0x000170ff01007387 */ /* 0x0005e40000100800 */
[----:B------:R-:W-:Y:S02]  /*2770*/  ULOP3.LUT UR14, UR11, 0xffffe, URZ, 0xc0, !UPT ;  /* 0x000ffffe0b0e7892 */ /* 0x000fe4000f8ec03f */
[----:B------:R2:W-:Y:S01]  /*2780*/  STL [R1+0x174], RZ ;  /* 0x000174ff01007387 */ /* 0x0005e20000100800 */
[----:B-1----:R-:W-:Y:S02]  /*2790*/  ULEA UR11, UR17, UR16, 0x18 ;  /* 0x00000010110b7291 */ /* 0x002fe4000f8ec03f */
[----:B------:R-:W-:Y:S01]  /*27a0*/  UIADD3 UR14, UR12, -UR14, URZ ;  /* 0x8000000e0c0e7290 */ /* 0x000fe2000fffe03f */
[----:B------:R2:W-:Y:S03]  /*27b0*/  STL [R1+0x178], RZ ;  /* 0x000178ff01007387 */ /* 0x0005e60000100800 */
[----:B------:R-:W-:Y:S01]  /*27c0*/  ULEA UR14, UR14, UR11, 0xc ;  /* 0x0000000b0e0e7291 */ /* 0x000fe2000f8e603f */
[----:B------:R2:W-:Y:S03]  /*27d0*/  STL [R1+0x17c], RZ ;  /* 0x00017cff01007387 */ /* 0x0005e60000100800 */
[----:B------:R-:W-:Y:S01]  /*27e0*/  UIADD3 UR14, UR14, 0x100, URZ ;  /* 0x000001000e0e7890 */ /* 0x000fe2000fffe03f */
[----:B------:R2:W-:Y:S03]  /*27f0*/  STL [R1+0x180], RZ ;  /* 0x000180ff01007387 */ /* 0x0005e60000100800 */
[----:B------:R-:W-:Y:S01]  /*2800*/  USHF.R.U32.HI UR12, URZ, 0x4, UR14 ;  /* 0x000000043f0c7899 */ /* 0x000fe2000801160e */
[----:B------:R2:W-:Y:S02]  /*2810*/  STL [R1+0x184], RZ ;  /* 0x000184ff01007387 */ /* 0x0005e40000100800 */
[----:B------:R-:W-:Y:S01]  /*2820*/  UMOV UR14, UR5 ;  /* 0x00000005000e7c82 */ /* 0x000fe20008000000 */
[----:B------:R-:W-:Y:S01]  /*2830*/  ULOP3.LUT UR12, UR12, 0x3fff, URZ, 0xc0, !UPT ;  /* 0x00003fff0c0c7892 */ /* 0x000fe2000f8ec03f */
[----:B------:R2:W-:Y:S04]  /*2840*/  STL [R1+0x188], RZ ;  /* 0x000188ff01007387 */ /* 0x0005e80000100800 */
        /* <DEDUP_REMOVED lines=28> */
[----:B------:R2:W-:Y:S01]  /*2a10*/  STL [R1+0x1fc], RZ ;  /* 0x0001fcff01007387 */ /* 0x0005e20000100800 */
[----:B------:R-:W-:Y:S05]  /*2a20*/  @!P0 BRA `(.L_x_13) ;  /* 0x0000004000c08947 */ /* 0x000fea0003800000 */
[----:B------:R-:W-:-:S06]  /*2a30*/  UISETP.NE.AND UP0, UPT, UR23, 0x3, UPT ;  /* 0x000000031700788c */ /* 0x000fcc000bf05270 */
[----:B------:R-:W-:-:S13]  /*2a40*/  PLOP3.LUT P1, PT, PT, PT, UP0, 0x80, 0x0 ;  /* 0x000000000000781c */ /* 0x000fda0003f2f008 */
[----:B------:R-:W-:Y:S05]  /*2a50*/  @!P1 BRA `(.L_x_14) ;  /* 0x0000000000049947 */ /* 0x000fea0003800000 */
[----:B------:R-:W-:Y:S01]  /*2a60*/  BPT.TRAP 0x1 ;  /* 0x000000040000795c */ /* 0x000fe20000300000 */
.L_x_14:
[----:B------:R-:W-:Y:S01]  /*2a70*/  ULEA UR6, UR5, UR11, 0x3 ;  /* 0x0000000b05067291 */ /* 0x000fe2000f8e183f */
[----:B------:R-:W-:-:S05]  /*2a80*/  IMAD.U32 R0, RZ, RZ, UR4 ;  /* 0x00000004ff007e24 */ /* 0x000fca000f8e00ff */
[----:B------:R-:W-:-:S04]  /*2a90*/  SHF.L.U32 R0, R0, 0x1f, RZ ;  /* 0x0000001f00007819 */ /* 0x000fc800000006ff */
[----:B------:R0:W1:Y:S01]  /*2aa0*/  SYNCS.PHASECHK.TRANS64.TRYWAIT P0, [UR6], R0 ;  /* 0x00000000ff0075a7 */ /* 0x0000620008000146 */
[----:B------:R-:W-:Y:S05]  /*2ab0*/  @!P1 BRA `(.L_x_15) ;  /* 0x0000000000049947 */ /* 0x000fea0003800000 */
[----:B------:R-:W-:Y:S01]  /*2ac0*/  BPT.TRAP 0x1 ;  /* 0x000000040000795c */ /* 0x000fe20000300000 */
.L_x_15:
[----:B-1----:R-:W-:Y:S05]  /*2ad0*/  @P0 BRA `(.L_x_16) ;  /* 0x0000000000080947 */ /* 0x002fea0003800000 */
[----:B------:R-:W1:Y:S02]  /*2ae0*/  SYNCS.PHASECHK.TRANS64.TRYWAIT P0, [UR6], R0 ;  /* 0x00000000ff0075a7 */ /* 0x000e640008000146 */
[----:B-1----:R-:W-:Y:S05]  /*2af0*/  @!P0 BRA `(.L_x_17) ;  /* 0x0000022400388947 */ /* 0x002fea0003800000 */
.L_x_16:
[----:B------:R-:W-:Y:S01]  /*2b00*/  UIADD3 UR6, UR11, 0xc100, URZ ;  /* 0x0000c1000b067890 */ /* 0x000fe2000fffe03f */
[----:B------:R-:W-:Y:S01]  /*2b10*/  WARPGROUP.ARRIVE ;  /* 0x00000000000079c5 */ /* 0x000fe20000000000 */
[----:B------:R-:W-:Y:S02]  /*2b20*/  ULOP3.LUT UR7, UR12, 0x10000, URZ, 0xfc, !UPT ;  /* 0x000100000c077892 */ /* 0x000fe4000f8efc3f */
[----:B------:R-:W-:Y:S02]  /*2b30*/  USHF.R.U32.HI UR6, URZ, 0x4, UR6 ;  /* 0x000000043f067899 */ /* 0x000fe40008011606 */
[----:B------:R-:W-:Y:S02]  /*2b40*/  ULEA UR7, UR5, UR7, 0xa ;  /* 0x0000000705077291 */ /* 0x000fe4000f8e503f */
[----:B------:R-:W-:Y:S01]  /*2b50*/  ULOP3.LUT UR6, UR6, 0x3fff, URZ, 0xc0, !UPT ;  /* 0x00003fff06067892 */ /* 0x000fe2000f8ec03f */
[----:B------:R-:W-:Y:S01]  /*2b60*/  UMOV UR17, 0x80000020 ;  /* 0x8000002000117882 */ /* 0x000fe20000000000 */
[----:B------:R-:W-:-:S02]  /*2b70*/  UMOV UR19, 0x80000020 ;  /* 0x8000002000137882 */ /* 0x000fc40000000000 */
[----:B------:R-:W-:Y:S01]  /*2b80*/  ULOP3.LUT UR6, UR6, 0x10000, URZ, 0xfc, !UPT ;  /* 0x0001000006067892 */ /* 0x000fe2000f8efc3f */
[----:B------:R-:W-:-:S03]  /*2b90*/  UMOV UR16, UR7 ;  /* 0x0000000700107c82 */ /* 0x000fc60008000000 */
[----:B------:R-:W-:-:S03]  /*2ba0*/  ULEA UR8, UR5, UR6, 0xa ;  /* 0x0000000605087291 */ /* 0x000fc6000f8e503f */
[----:B------:R-:W-:-:S04]  /*2bb0*/  UMOV UR6, 0x2 ;  /* 0x0000000200067882 */ /* 0x000fc80000000000 */
[----:B------:R-:W-:Y:S02]  /*2bc0*/  UMOV UR18, UR8 ;  /* 0x0000000800127c82 */ /* 0x000fe40008000000 */
[----:B------:R-:W-:Y:S01]  /*2bd0*/  QGMMA.64x256x32.F32.E5M2.E5M2 R24, gdesc[UR16], RZ, !UPT, gsb0 ;  /* 0x03e00000101879f3 */ /* 0x000fe2000c0038ff */
[----:B------:R-:W-:Y:S01]  /*2be0*/  UIADD3 UR16, UR7, 0x200, URZ ;  /* 0x0000020007107890 */ /* 0x000fe2000fffe03f */
[----:B------:R-:W-:Y:S01]  /*2bf0*/  UMOV UR17, 0x80000020 ;  /* 0x8000002000117882 */ /* 0x000fe20000000000 */
[----:B------:R-:W-:Y:S02]  /*2c00*/  WARPGROUP.DEPBAR.LE gsb0, 0x0 ;  /* 0x00008000000079c5 */ /* 0x000fe40000010000 */
[----:B------:R-:W-:Y:S04]  /*2c10*/  STL.64 [R1], R24 ;  /* 0x0000001801007387 */ /* 0x000fe80000100a00 */
[----:B------:R-:W-:Y:S04]  /*2c20*/  STL.64 [R1+0x8], R26 ;  /* 0x0000081a01007387 */ /* 0x000fe80000100a00 */
        /* <DEDUP_REMOVED lines=61> */
[----:B------:R3:W-:Y:S02]  /*3000*/  STL.64 [R1+0x1f8], R150 ;  /* 0x0001f89601007387 */ /* 0x0007e40000100a00 */
[----:B---3--:R-:W-:-:S06]  /*3010*/  WARPGROUP.ARRIVE ;  /* 0x00000000000079c5 */ /* 0x008fcc0000000000 */
[----:B------:R-:W-:Y:S03]  /*3020*/  QGMMA.64x256x32.F32.E5M2.E5M2 R24, gdesc[UR16], RZ, !UPT, gsb0 ;  /* 0x03e00000101879f3 */ /* 0x000fe6000c0038ff */
[----:B------:R-:W-:Y:S02]  /*3030*/  WARPGROUP.DEPBAR.LE gsb0, 0x0 ;  /* 0x00008000000079c5 */ /* 0x000fe40000010000 */
        /* <DEDUP_REMOVED lines=21> */
[----:B------:R3:W-:Y:S04]  /*3190*/  STL.64 [R1+0x470], R108 ;  /* 0x0004706c01007387 */ /* 0x0007e80000100a00 */
        /* <DEDUP_REMOVED lines=70> */
[----:B---3--:R-:W3:Y:S04]  /*3600*/  LDL.LU.64 R108, [R1] ;  /* 0x00000000016c7983 */ /* 0x008ee80000300a00 */
[----:B------:R-:W3:Y:S04]  /*3610*/  LDL.LU.64 R110, [R1+0x8] ;  /* 0x00000800016e7983 */ /* 0x000ee80000300a00 */
        /* <DEDUP_REMOVED lines=61> */
[----:B------:R-:W3:Y:S01]  /*39f0*/  LDL.LU.64 R234, [R1+0x1f8] ;  /* 0x0001f80001ea7983 */ /* 0x000ee20000300a00 */
[----:B------:R-:W-:-:S02]  /*3a00*/  UIADD3 UR16, UR7, 0x2, URZ ;  /* 0x0000000207107890 */ /* 0x000fc4000fffe03f */
[----:B------:R-:W-:Y:S01]  /*3a10*/  UIADD3 UR18, UR8, 0x2, URZ ;  /* 0x0000000208127890 */ /* 0x000fe2000fffe03f */
[----:B------:R-:W-:Y:S01]  /*3a20*/  STL [R1+0x338], RZ ;  /* 0x000338ff01007387 */ /* 0x000fe20000100800 */
[----:B------:R-:W-:Y:S01]  /*3a30*/  UMOV UR17, 0x80000020 ;  /* 0x8000002000117882 */ /* 0x000fe20000000000 */
[----:B------:R-:W-:Y:S02]  /*3a40*/  UMOV UR19, 0x80000020 ;  /* 0x8000002000137882 */ /* 0x000fe40000000000 */
        /* <DEDUP_REMOVED lines=25> */
[----:B---3--:R-:W-:-:S06]  /*3be0*/  WARPGROUP.ARRIVE ;  /* 0x00000000000079c5 */ /* 0x008fcc0000000000 */
[----:B------:R-:W-:Y:S03]  /*3bf0*/  QGMMA.64x256x32.F32.E5M2.E5M2 R108, gdesc[UR16], R108, gsb0 ;  /* 0x03e00000106c79f3 */ /* 0x000fe6000800386c */
[----:B------:R-:W-:Y:S02]  /*3c00*/  WARPGROUP.DEPBAR.LE gsb0, 0x0 ;  /* 0x00008000000079c5 */ /* 0x000fe40000010000 */
[----:B------:R-:W-:Y:S01]  /*3c10*/  STL.64 [R1], R108 ;  /* 0x0000006c01007387 */ /* 0x000fe20000100a00 */
[----:B------:R-:W-:Y:S01]  /*3c20*/  UIADD3 UR16, UR7, 0x202, URZ ;  /* 0x0000020207107890 */ /* 0x000fe2000fffe03f */
[----:B------:R-:W-:Y:S02]  /*3c30*/  IMAD.MOV.U32 R2, RZ, RZ, R234 ;  /* 0x000000ffff027224 */ /* 0x000fe400078e00ea */
[----:B------:R-:W-:Y:S01]  /*3c40*/  STL.64 [R1+0x8], R110 ;  /* 0x0000086e01007387 */ /* 0x000fe20000100a00 */
[----:B------:R-:W-:Y:S01]  /*3c50*/  UMOV UR17, 0x80000020 ;  /* 0x8000002000117882 */ /* 0x000fe20000000000 */
[----:B------:R-:W-:Y:S01]  /*3c60*/  ULDC UR7, c[0x0][0x50c] ;  /* 0x0001430000077ab9 */ /* 0x000fe20000000800 */
[----:B01----:R-:W-:Y:S01]  /*3c70*/  IMAD.MOV.U32 R0, RZ, RZ, R235 ;  /* 0x000000ffff007224 */ /* 0x003fe200078e00eb */
        /* <DEDUP_REMOVED lines=62> */
[----:B0-----:R-:W3:Y:S04]  /*4060*/  LDL.LU.64 R150, [R1+0x518] ;  /* 0x0005180001967983 */ /* 0x001ee80000300a00 */
        /* <DEDUP_REMOVED lines=21> */
[----:B------:R-:W-:Y:S01]  /*41c0*/  UISETP.NE.AND UP0, UPT, UR7, 0x2, UPT ;  /* 0x000000020700788c */ /* 0x000fe2000bf05270 */
[----:B------:R-:W-:-:S02]  /*41d0*/  CS2R R236, SRZ ;  /* 0x0000000000ec7805 */ /* 0x000fc4000001ff00 */
[----:B-1----:R-:W-:Y:S01]  /*41e0*/  CS2R R234, SRZ ;  /* 0x0000000000ea7805 */ /* 0x002fe2000001ff00 */
[----:B------:R0:W-:Y:S01]  /*41f0*/  STL [R1+0x2d0], RZ ;  /* 0x0002d0ff01007387 */ /* 0x0001e20000100800 */
[----:B------:R-:W-:Y:S01]  /*4200*/  USEL UR7, URZ, 0x1, UP0 ;  /* 0x000000013f077887 */ /* 0x000fe20008000000 */
[----:B------:R-:W-:Y:S02]  /*4210*/  CS2R R232, SRZ ;  /* 0x0000000000e87805 */ /* 0x000fe4000001ff00 */
[----:B------:R-:W-:Y:S01]  /*4220*/  CS2R R230, SRZ ;  /* 0x0000000000e67805 */ /* 0x000fe2000001ff00 */
[----:B------:R0:W-:Y:S01]  /*4230*/  STL [R1+0x2cc], RZ ;  /* 0x0002ccff01007387 */ /* 0x0001e20000100800 */
[----:B------:R-:W-:Y:S02]  /*4240*/  CS2R R228, SRZ ;  /* 0x0000000000e47805 */ /* 0x000fe4000001ff00 */
[----:B------:R-:W-:Y:S02]  /*4250*/  CS2R R226, SRZ ;  /* 0x0000000000e27805 */ /* 0x000fe4000001ff00 */
[----:B------:R-:W-:Y:S01]  /*4260*/  ISETP.NE.AND P0, PT, RZ, UR7, PT ;  /* 0x00000007ff007c0c */ /* 0x000fe2000bf05270 */
[----:B------:R0:W-:Y:S01]  /*4270*/  STL [R1+0x2c8], RZ ;  /* 0x0002c8ff01007387 */ /* 0x0001e20000100800 */
[----:B------:R-:W-:-:S02]  /*4280*/  CS2R R224, SRZ ;  /* 0x0000000000e07805 */ /* 0x000fc4000001ff00 */
[----:B------:R-:W-:Y:S02]  /*4290*/  CS2R R222, SRZ ;  /* 0x0000000000de7805 */ /* 0x000fe4000001ff00 */
[----:B------:R-:W-:Y:S01]  /*42a0*/  CS2R R220, SRZ ;  /* 0x0000000000dc7805 */ /* 0x000fe2000001ff00 */
[----:B------:R0:W-:Y:S01]  /*42b0*/  STL [R1+0x2c4], RZ ;  /* 0x0002c4ff01007387 */ /* 0x0001e20000100800 */
[----:B------:R-:W-:Y:S02]  /*42c0*/  CS2R R218, SRZ ;  /* 0x0000000000da7805 */ /* 0x000fe4000001ff00 */
[----:B------:R-:W-:Y:S02]  /*42d0*/  CS2R R216, SRZ ;  /* 0x0000000000d87805 */ /* 0x000fe4000001ff00 */
[----:B------:R-:W-:Y:S01]  /*42e0*/  CS2R R214, SRZ ;  /* 0x0000000000d67805 */ /* 0x000fe2000001ff00 */
        /* <DEDUP_REMOVED lines=54> */
[----:B------:R-:W-:Y:S01]  /*4650*/  CS2R R4, SRZ ;  /* 0x0000000000047805 */ /* 0x000fe2000001ff00 */
[----:B------:R-:W-:Y:S01]  /*4660*/  IMAD.MOV.U32 R3, RZ, RZ, RZ ;  /* 0x000000ffff037224 */ /* 0x000fe200078e00ff */
        /* <DEDUP_REMOVED lines=35> */
[----:B---3--:R-:W-:-:S06]  /*48a0*/  WARPGROUP.ARRIVE ;  /* 0x00000000000079c5 */ /* 0x008fcc0000000000 */
[----:B------:R-:W-:Y:S03]  /*48b0*/  QGMMA.64x256x32.F32.E5M2.E5M2 R24, gdesc[UR16], R24, gsb0 ;  /* 0x03e00000101879f3 */ /* 0x000fe60008003818 */
[----:B------:R-:W-:Y:S02]  /*48c0*/  WARPGROUP.DEPBAR.LE gsb0, 0x0 ;  /* 0x00008000000079c5 */ /* 0x000fe40000010000 */
[----:B0-----:R-:W-:Y:S05]  /*48d0*/  @!P0 BRA `(.L_x_18) ;  /* 0x0000002000f88947 */ /* 0x001fea0003800000 */
[----:B------:R-:W3:Y:S04]  /*48e0*/  LDL R3, [R1] ;  /* 0x0000000001037983 */ /* 0x000ee80000100800 */
[----:B------:R-:W4:Y:S04]  /*48f0*/  LDL R4, [R1+0x4] ;  /* 0x0000040001047983 */ /* 0x000f280000100800 */
[----:B------:R-:W5:Y:S04]  /*4900*/  LDL R5, [R1+0x8] ;  /* 0x0000080001057983 */ /* 0x000f680000100800 */
[----:B------:R-:W2:Y:S04]  /*4910*/  LDL R6, [R1+0xc] ;  /* 0x00000c0001067983 */ /* 0x000ea80000100800 */
        /* <DEDUP_REMOVED lines=101> */
[----:B------:R0:W-:Y:S04]  /*4f70*/  STL [R1+0x4bc], R131 ;  /* 0x0004bc8301007387 */ /* 0x0001e80000100800 */
[----:B0-----:R-:W2:Y:S04]  /*4f80*/  LDL R131, [R1+0x1a4] ;  /* 0x0001a40001837983 */ /* 0x001ea80000100800 */
        /* <DEDUP_REMOVED lines=39> */
[----:B0-----:R-:W2:Y:S01]  /*5200*/  LDL R151, [R1+0x1f4] ;  /* 0x0001f40001977983 */ /* 0x001ea20000100800 */
[----:B------:R-:W-:-:S01]  /*5210*/  FADD R2, RZ, R2 ;  /* 0x00000002ff027221 */ /* 0x000fc20000000000 */
[----:B------:R-:W-:Y:S01]  /*5220*/  FADD R0, RZ, R0 ;  /* 0x00000000ff007221 */ /* 0x000fe20000000000 */
[----:B---3--:R-:W-:-:S01]  /*5230*/  FADD R3, RZ, R3 ;  /* 0x00000003ff037221 */ /* 0x008fc20000000000 */
[----:B----4-:R-:W-:Y:S01]  /*5240*/  FADD R4, RZ, R4 ;  /* 0x00000004ff047221 */ /* 0x010fe20000000000 */
[----:B-----5:R-:W-:-:S01]  /*5250*/  FADD R5, RZ, R5 ;  /* 0x00000005ff057221 */ /* 0x020fc20000000000 */
[----:B--2---:R-:W-:Y:S01]  /*5260*/  FADD R6, RZ, R6 ;  /* 0x00000006ff067221 */ /* 0x004fe20000000000 */
[----:B------:R-:W-:-:S01]  /*5270*/  FADD R7, RZ, R7 ;  /* 0x00000007ff077221 */ /* 0x000fc20000000000 */
[----:B------:R-:W-:Y:S01]  /*5280*/  FADD R8, RZ, R8 ;  /* 0x00000008ff087221 */ /* 0x000fe20000000000 */
        /* <DEDUP_REMOVED lines=13> */
[----:B------:R-:W2:Y:S01]  /*5360*/  LDL.LU R131, [R1+0x4bc] ;  /* 0x0004bc0001837983 */ /* 0x000ea20000300800 */
        /* <DEDUP_REMOVED lines=13> */
[----:B------:R-:W3:Y:S01]  /*5440*/  LDL.LU R132, [R1+0x4b8] ;  /* 0x0004b80001847983 */ /* 0x000ee20000300800 */
        /* <DEDUP_REMOVED lines=16> */
[----:B------:R0:W-:Y:S01]  /*5550*/  STL [R1+0x200], R133 ;  /* 0x0002008501007387 */ /* 0x0001e20000100800 */
        /* <DEDUP_REMOVED lines=9> */
[----:B0-----:R-:W4:Y:S01]  /*55f0*/  LDL.LU R133, [R1+0x4b4] ;  /* 0x0004b40001857983 */ /* 0x001f220000300800 */
[----:B------:R-:W-:-:S01]  /*5600*/  FADD R184, RZ, R184 ;  /* 0x000000b8ffb87221 */ /* 0x000fc20000000000 */
[----:B------:R-:W-:Y:S01]  /*5610*/  FADD R185, RZ, R185 ;  /* 0x000000b9ffb97221 */ /* 0x000fe20000000000 */
[----:B------:R-:W-:-:S01]  /*5620*/  FADD R186, RZ, R186 ;  /* 0x000000baffba7221 */ /* 0x000fc20000000000 */
        /* <DEDUP_REMOVED lines=10> */
[----:B0-----:R-:W5:Y:S01]  /*56d0*/  LDL.LU R134, [R1+0x4b0] ;  /* 0x0004b00001867983 */ /* 0x001f620000300800 */
        /* <DEDUP_REMOVED lines=52> */
[----:B0-----:R-:W5:Y:S04]  /*5a20*/  LDL.LU R138, [R1+0x4a0] ;  /* 0x0004a000018a7983 */ /* 0x001f680000300800 */
[----:B------:R0:W-:Y:S01]  /*5a30*/  STL [R1+0x218], R139 ;  /* 0x0002188b01007387 */ /* 0x0001e20000100800 */
[----:B------:R-:W-:-:S03]  /*5a40*/  FADD R140, RZ, R140 ;  /* 0x0000008cff8c7221 */ /* 0x000fc60000000000 */
        /* <DEDUP_REMOVED lines=34> */
[----:B------:R0:W-:Y:S04]  /*5c70*/  STL [R1+0x248], R151 ;  /* 0x0002489701007387 */ /* 0x0001e80000100800 */
[----:B0-----:R-:W5:Y:S04]  /*5c80*/  LDL.LU R151, [R1+0x46c] ;  /* 0x00046c0001977983 */ /* 0x001f680000300800 */
[----:B------:R0:W-:Y:S04]  /*5c90*/  STL [R1+0x24c], R2 ;  /* 0x00024c0201007387 */ /* 0x0001e80000100800 */
[----:B------:R1:W-:Y:S01]  /*5ca0*/  STL [R1+0x250], R0 ;  /* 0x0002500001007387 */ /* 0x0003e20000100800 */
[----:B0-----:R-:W-:-:S01]  /*5cb0*/  FADD R2, RZ, R24 ;  /* 0x00000018ff027221 */ /* 0x001fc20000000000 */
[----:B-1----:R-:W-:-:S04]  /*5cc0*/  FADD R0, RZ, R25 ;  /* 0x00000019ff007221 */ /* 0x002fc80000000000 */
        /* <DEDUP_REMOVED lines=211> */
[----:B--2---:R-:W-:-:S04]  /*6a00*/  FADD R0, RZ, R131 ;  /* 0x00000083ff007221 */ /* 0x004fc80000000000 */
[----:B------:R3:W-:Y:S04]  /*6a10*/  STL [R1+0x3fc], R2 ;  /* 0x0003fc0201007387 */ /* 0x0007e80000100800 */
[----:B------:R4:W-:Y:S01]  /*6a20*/  STL [R1+0x400], R0 ;  /* 0x0004000001007387 */ /* 0x0009e20000100800 */
[----:B---3--:R-:W-:-:S01]  /*6a30*/  FADD R2, RZ, R132 ;  /* 0x00000084ff027221 */ /* 0x008fc20000000000 */
[----:B----4-:R-:W-:-:S04]  /*6a40*/  FADD R0, RZ, R133 ;  /* 0x00000085ff007221 */ /* 0x010fc80000000000 */
[----:B------:R5:W-:Y:S04]  /*6a50*/  STL [R1+0x404], R2 ;  /* 0x0004040201007387 */ /* 0x000be80000100800 */
[----:B------:R0:W-:Y:S01]  /*6a60*/  STL [R1+0x408], R0 ;  /* 0x0004080001007387 */ /* 0x0001e20000100800 */
[----:B-----5:R-:W-:-:S01]  /*6a70*/  FADD R2, RZ, R134 ;  /* 0x00000086ff027221 */ /* 0x020fc20000000000 */
[----:B0-----:R-:W-:-:S04]  /*6a80*/  FADD R0, RZ, R135 ;  /* 0x00000087ff007221 */ /* 0x001fc80000000000 */
        /* <DEDUP_REMOVED lines=34> */
[----:B------:R-:W-:-:S05]  /*6cb0*/  UMOV UR6, URZ ;  /* 0x0000003f00067c82 */ /* 0x000fca0008000000 */
.L_x_18:
[----:B------:R-:W-:-:S04]  /*6cc0*/  UIADD3 UR14, UR5, 0x1, URZ ;  /* 0x00000001050e7890 */ /* 0x000fc8000fffe03f */
[----:B------:R-:W-:-:S04]  /*6cd0*/  UISETP.NE.AND UP0, UPT, UR14, 0x3, UPT ;  /* 0x000000030e00788c */ /* 0x000fc8000bf05270 */
[----:B------:R-:W-:Y:S02]  /*6ce0*/  USEL UR8, URZ, 0x1, UP0 ;  /* 0x000000013f087887 */ /* 0x000fe40008000000 */
[----:B------:R-:W-:Y:S02]  /*6cf0*/  USEL UR14, UR14, URZ, UP0 ;  /* 0x0000003f0e0e7287 */ /* 0x000fe40008000000 */
[----:B------:R-:W-:-:S06]  /*6d00*/  ULOP3.LUT UR8, UR4, UR8, URZ, 0x3c, !UPT ;  /* 0x0000000804087292 */ /* 0x000fcc000f8e3c3f */
[----:B0-----:R-:W-:Y:S01]  /*6d10*/  IMAD.U32 R0, RZ, RZ, UR8 ;  /* 0x00000008ff007e24 */ /* 0x001fe2000f8e00ff */
[----:B------:R-:W-:-:S06]  /*6d20*/  UMOV UR8, 0x1 ;  /* 0x0000000100087882 */ /* 0x000fcc0000000000 */
.L_x_13:
[----:B------:R-:W-:-:S04]  /*6d30*/  UISETP.LT.AND UP0, UPT, UR9, 0x1, UPT ;  /* 0x000000010900788c */ /* 0x000fc8000bf01270 */
[----:B------:R-:W-:-:S04]  /*6d40*/  USEL UR16, UR9, 0x1, UP0 ;  /* 0x0000000109107887 */ /* 0x000fc80008000000 */
[----:B------:R-:W-:-:S04]  /*6d50*/  UIADD3 UR16, UR9, -UR16, URZ ;  /* 0x8000001009107290 */ /* 0x000fc8000fffe03f */
[----:B------:R-:W-:-:S06]  /*6d60*/  UISETP.GE.AND UP0, UPT, UR16, 0x1, UPT ;  /* 0x000000011000788c */ /* 0x000fcc000bf06270 */
[----:B------:R-:W-:-:S13]  /*6d70*/  PLOP3.LUT P0, PT, PT, PT, UP0, 0x80, 0x0 ;  /* 0x000000000000781c */ /* 0x000fda0003f0f008 */
[----:B------:R-:W-:Y:S05]  /*6d80*/  @!P0 BRA `(.L_x_19) ;  /* 0x0000006000508947 */ /* 0x000fea0003800000 */
[----:B------:R-:W-:Y:S01]  /*6d90*/  UMOV UR24, UR16 ;  /* 0x0000001000187c82 */ /* 0x000fe20008000000 */
[----:B------:R-:W-:Y:S01]  /*6da0*/  UMOV UR25, UR5 ;  /* 0x0000000500197c82 */ /* 0x000fe20008000000 */
[----:B------:R-:W-:-:S05]  /*6db0*/  ULDC UR26, c[0x0][0x50c] ;  /* 0x00014300001a7ab9 */ /* 0x000fca0000000800 */
.L_x_27:
[----:B------:R-:W-:-:S06]  /*6dc0*/  UISETP.NE.AND UP0, UPT, UR23, 0x3, UPT ;  /* 0x000000031700788c */ /* 0x000fcc000bf05270 */
[----:B------:R-:W-:-:S13]  /*6dd0*/  PLOP3.LUT P1, PT, PT, PT, UP0, 0x80, 0x0 ;  /* 0x000000000000781c */ /* 0x000fda0003f2f008 */
[----:B0-----:R-:W-:Y:S05]  /*6de0*/  @!P1 BRA `(.L_x_20) ;  /* 0x0000000000049947 */ /* 0x001fea0003800000 */
[----:B------:R-:W-:Y:S01]  /*6df0*/  BPT.TRAP 0x1 ;  /* 0x000000040000795c */ /* 0x000fe20000300000 */
.L_x_20:
[----:B------:R-:W0:Y:S01]  /*6e00*/  S2UR UR16, SR_CgaCtaId ;  /* 0x00000000001079c3 */ /* 0x000e220000008800 */
[----:B------:R-:W-:Y:S01]  /*6e10*/  UMOV UR11, 0x400 ;  /* 0x00000400000b7882 */ /* 0x000fe20000000000 */
[----:B------:R-:W-:Y:S01]  /*6e20*/  SHF.L.U32 R2, R0, 0x1f, RZ ;  /* 0x0000001f00027819 */ /* 0x000fe200000006ff */
[----:B0-----:R-:W-:-:S04]  /*6e30*/  ULEA UR11, UR16, UR11, 0x18 ;  /* 0x0000000b100b7291 */ /* 0x001fc8000f8ec03f */
[----:B------:R-:W-:-:S09]  /*6e40*/  ULEA UR16, UR14, UR11, 0x3 ;  /* 0x0000000b0e107291 */ /* 0x000fd2000f8e183f */
[----:B------:R0:W1:Y:S01]  /*6e50*/  SYNCS.PHASECHK.TRANS64.TRYWAIT P0, [UR16], R2 ;  /* 0x00000002ff0075a7 */ /* 0x0000620008000150 */
[----:B------:R-:W-:Y:S05]  /*6e60*/  @!P1 BRA `(.L_x_21) ;  /* 0x0000000000049947 */ /* 0x000fea0003800000 */
[----:B------:R-:W-:Y:S01]  /*6e70*/  BPT.TRAP 0x1 ;  /* 0x000000040000795c */ /* 0x000fe20000300000 */
.L_x_21:
[----:B-1----:R-:W-:Y:S05]  /*6e80*/  @P0 BRA `(.L_x_22) ;  /* 0x0000000000080947 */ /* 0x002fea0003800000 */
[----:B------:R-:W1:Y:S02]  /*6e90*/  SYNCS.PHASECHK.TRANS64.TRYWAIT P0, [UR16], R2 ;  /* 0x00000002ff0075a7 */ /* 0x000e640008000150 */
[----:B-1----:R-:W-:Y:S05]  /*6ea0*/  @!P0 BRA `(.L_x_23) ;  /* 0x000001e000648947 */ /* 0x002fea0003800000 */
.L_x_22:
        /* <DEDUP_REMOVED lines=64> */
[----:B-1----:R-:W3:Y:S04]  /*72b0*/  LDL.LU.64 R108, [R1] ;  /* 0x00000000016c7983 */ /* 0x002ee80000300a00 */
        /* <DEDUP_REMOVED lines=64> */
[----:B------:R-:W-:Y:S02]  /*76c0*/  UISETP.NE.AND UP0, UPT, UR7, URZ, UPT ;  /* 0x0000003f0700728c */ /* 0x000fe4000bf05270 */
[----:B------:R-:W-:Y:S02]  /*76d0*/  USHF.R.U32.HI UR16, URZ, 0x4, UR16 ;  /* 0x000000043f107899 */ /* 0x000fe40008011610 */
[----:B------:R-:W-:Y:S02]  /*76e0*/  USEL UR8, UR8, URZ, !UP0 ;  /* 0x0000003f08087287 */ /* 0x000fe4000c000000 */
[----:B------:R-:W-:Y:S02]  /*76f0*/  ULOP3.LUT UR16, UR16, 0x3fff, URZ, 0xc0, !UPT ;  /* 0x00003fff10107892 */ /* 0x000fe4000f8ec03f */
[----:B------:R-:W-:Y:S02]  /*7700*/  UISETP.NE.U32.AND UP0, UPT, UR8, URZ, UPT ;  /* 0x0000003f0800728c */ /* 0x000fe4000bf05070 */
[----:B------:R-:W-:-:S02]  /*7710*/  ULOP3.LUT UR7, UR12, 0x10000, URZ, 0xfc, !UPT ;  /* 0x000100000c077892 */ /* 0x000fc4000f8efc3f */
[----:B------:R-:W-:Y:S02]  /*7720*/  ULOP3.LUT UR8, UR16, 0x10000, URZ, 0xfc, !UPT ;  /* 0x0001000010087892 */ /* 0x000fe4000f8efc3f */
[----:B------:R-:W-:Y:S02]  /*7730*/  ULEA UR7, UR14, UR7, 0xa ;  /* 0x000000070e077291 */ /* 0x000fe4000f8e503f */
[----:B------:R-:W-:Y:S01]  /*7740*/  ULEA UR8, UR14, UR8, 0xa ;  /* 0x000000080e087291 */ /* 0x000fe2000f8e503f */
[----:B------:R-:W-:Y:S01]  /*7750*/  UMOV UR17, 0x80000020 ;  /* 0x8000002000117882 */ /* 0x000fe20000000000 */
[----:B------:R-:W-:-:S03]  /*7760*/  UMOV UR19, 0x80000020 ;  /* 0x8000002000137882 */ /* 0x000fc60000000000 */
[----:B------:R-:W-:Y:S02]  /*7770*/  UMOV UR16, UR7 ;  /* 0x0000000700107c82 */ /* 0x000fe40008000000 */
[----:B------:R-:W-:Y:S01]  /*7780*/  UMOV UR18, UR8 ;  /* 0x0000000800127c82 */ /* 0x000fe20008000000 */
[----:B---3--:R-:W-:-:S06]  /*7790*/  WARPGROUP.ARRIVE ;  /* 0x00000000000079c5 */ /* 0x008fcc0000000000 */
[----:B------:R-:W-:Y:S03]  /*77a0*/  QGMMA.64x256x32.F32.E5M2.E5M2 R108, gdesc[UR16], R108, UP0, gsb0 ;  /* 0x03e00000106c79f3 */ /* 0x000fe6000b80386c */
        /* <DEDUP_REMOVED lines=65> */
[----:B-1----:R-:W3:Y:S04]  /*7bc0*/  LDL.LU.64 R234, [R1+0x868] ;  /* 0x0008680001ea7983 */ /* 0x002ee80000300a00 */
[----:B------:R-:W4:Y:S04]  /*7bd0*/  LDL.LU.64 R232, [R1+0x860] ;  /* 0x0008600001e87983 */ /* 0x000f280000300a00 */
[----:B------:R-:W2:Y:S04]  /*7be0*/  LDL.LU.64 R230, [R1+0x858] ;  /* 0x0008580001e67983 */ /* 0x000ea80000300a00 */
        /* <DEDUP_REMOVED lines=60> */
[----:B------:R-:W2:Y:S01]  /*7fb0*/  LDL.LU.64 R108, [R1+0x670] ;  /* 0x00067000016c7983 */ /* 0x000ea20000300a00 */
[----:B------:R-:W-:Y:S01]  /*7fc0*/  UIADD3 UR16, UR7, 0x200, URZ ;  /* 0x0000020007107890 */ /* 0x000fe2000fffe03f */
[----:B------:R-:W-:-:S02]  /*7fd0*/  UMOV UR17, 0x80000020 ;  /* 0x8000002000117882 */ /* 0x000fc40000000000 */
[----:B---3--:R-:W-:Y:S04]  /*7fe0*/  STL.64 [R1+0x668], R234 ;  /* 0x000668ea01007387 */ /* 0x008fe80000100a00 */
[----:B----4-:R-:W-:Y:S04]  /*7ff0*/  STL.64 [R1+0x660], R232 ;  /* 0x000660e801007387 */ /* 0x010fe80000100a00 */
[----:B--2---:R-:W-:Y:S04]  /*8000*/  STL.64 [R1+0x658], R230 ;  /* 0x000658e601007387 */ /* 0x004fe80000100a00 */
        /* <DEDUP_REMOVED lines=38> */
[----:B------:R-:W-:Y:S01]  /*8270*/  STL.64 [R1+0x520], R152 ;  /* 0x0005209801007387 */ /* 0x000fe20000100a00 */
[----:B------:R-:W-:-:S06]  /*8280*/  WARPGROUP.ARRIVE ;  /* 0x00000000000079c5 */ /* 0x000fcc0000000000 */
[----:B------:R-:W-:Y:S03]  /*8290*/  QGMMA.64x256x32.F32.E5M2.E5M2 R24, gdesc[UR16], R24, UP0, gsb0 ;  /* 0x03e00000101879f3 */ /* 0x000fe6000b803818 */
        /* <DEDUP_REMOVED lines=23> */
[----:B-1----:R-:W2:Y:S04]  /*8410*/  LDL.LU.64 R108, [R1] ;  /* 0x00000000016c7983 */ /* 0x002ea80000300a00 */
        /* <DEDUP_REMOVED lines=63> */
[----:B------:R-:W-:-:S02]  /*8810*/  UIADD3 UR16, UR7, 0x2, URZ ;  /* 0x0000000207107890 */ /* 0x000fc4000fffe03f */
[----:B------:R-:W-:Y:S01]  /*8820*/  UIADD3 UR18, UR8, 0x2, URZ ;  /* 0x0000000208127890 */ /* 0x000fe2000fffe03f */
[----:B------:R-:W-:Y:S01]  /*8830*/  UMOV UR17, 0x80000020 ;  /* 0x8000002000117882 */ /* 0x000fe20000000000 */
[----:B------:R-:W-:Y:S01]  /*8840*/  UMOV UR19, 0x80000020 ;  /* 0x8000002000137882 */ /* 0x000fe20000000000 */
[----:B--2---:R-:W-:-:S06]  /*8850*/  WARPGROUP.ARRIVE ;  /* 0x00000000000079c5 */ /* 0x004fcc0000000000 */
[----:B------:R-:W-:Y:S03]  /*8860*/  QGMMA.64x256x32.F32.E5M2.E5M2 R108, gdesc[UR16], R108, gsb0 ;  /* 0x03e00000106c79f3 */ /* 0x000fe6000800386c */
[----:B------:R-:W-:Y:S02]  /*8870*/  WARPGROUP.DEPBAR.LE gsb0, 0x0 ;  /* 0x00008000000079c5 */ /* 0x000fe40000010000 */
[----:B------:R-:W-:Y:S01]  /*8880*/  STL.64 [R1], R108 ;  /* 0x0000006c01007387 */ /* 0x000fe20000100a00 */
[----:B0-----:R-:W-:-:S03]  /*8890*/  IMAD.MOV.U32 R2, RZ, RZ, R108 ;  /* 0x000000ffff027224 */ /* 0x001fc600078e006c */
        /* <DEDUP_REMOVED lines=63> */
[----:B0-----:R0:W5:Y:S04]  /*8c90*/  LDL.LU.64 R234, [R1+0x668] ;  /* 0x0006680001ea7983 */ /* 0x0011680000300a00 */
[----:B------:R0:W5:Y:S04]  /*8ca0*/  LDL.LU.64 R232, [R1+0x660] ;  /* 0x0006600001e87983 */ /* 0x0001680000300a00 */
        /* <DEDUP_REMOVED lines=63> */
[----:B------:R-:W-:Y:S01]  /*90a0*/  UMOV UR17, 0x80000020 ;  /* 0x8000002000117882 */ /* 0x000fe20000000000 */
[----:B------:R-:W-:-:S04]  /*90b0*/  UIADD3 UR6, UR6, 0x2, URZ ;  /* 0x0000000206067890 */ /* 0x000fc8000fffe03f */
[----:B------:R-:W-:-:S04]  /*90c0*/  UISETP.NE.AND UP0, UPT, UR6, UR26, UPT ;  /* 0x0000001a0600728c */ /* 0x000fc8000bf05270 */
[----:B------:R-:W-:-:S06]  /*90d0*/  USEL UR7, URZ, 0x1, UP0 ;  /* 0x000000013f077887 */ /* 0x000fcc0008000000 */
[----:B------:R-:W-:Y:S01]  /*90e0*/  ISETP.NE.AND P0, PT, RZ, UR7, PT ;  /* 0x00000007ff007c0c */ /* 0x000fe2000bf05270 */
[----:B--2---:R-:W-:-:S06]  /*90f0*/  WARPGROUP.ARRIVE ;  /* 0x00000000000079c5 */ /* 0x004fcc0000000000 */
[----:B------:R-:W-:Y:S03]  /*9100*/  QGMMA.64x256x32.F32.E5M2.E5M2 R24, gdesc[UR16], R24, gsb0 ;  /* 0x03e00000101879f3 */ /* 0x000fe60008003818 */
[----:B------:R-:W-:-:S03]  /*9110*/  WARPGROUP.DEPBAR.LE gsb0, 0x0 ;  /* 0x00008000000079c5 */ /* 0x000fc60000010000 */
[----:B0-----:R-:W-:Y:S05]  /*9120*/  @!P0 BRA `(.L_x_24) ;  /* 0x0000003c000c8947 */ /* 0x001fea0003800000 */
[----:B-----5:R0:W-:Y:S04]  /*9130*/  STL [R1+0x698], R225 ;  /* 0x000698e101007387 */ /* 0x0201e80000100800 */
[----:B------:R1:W-:Y:S01]  /*9140*/  STL [R1+0x694], R226 ;  /* 0x000694e201007387 */ /* 0x0003e20000100800 */
[----:B0-----:R-:W-:-:S03]  /*9150*/  IMAD.MOV.U32 R225, RZ, RZ, R2 ;  /* 0x000000ffffe17224 */ /* 0x001fc600078e0002 */
[----:B-1----:R-:W2:Y:S04]  /*9160*/  LDL R226, [R1+0x4] ;  /* 0x0000040001e27983 */ /* 0x002ea80000100800 */
[----:B------:R0:W-:Y:S04]  /*9170*/  STL [R1+0x690], R227 ;  /* 0x000690e301007387 */ /* 0x0001e80000100800 */
[----:B0-----:R-:W3:Y:S04]  /*9180*/  LDL R227, [R1+0x8] ;  /* 0x0000080001e37983 */ /* 0x001ee80000100800 */
[----:B------:R0:W-:Y:S04]  /*9190*/  STL [R1+0x68c], R228 ;  /* 0x00068ce401007387 */ /* 0x0001e80000100800 */
[----:B0-----:R-:W4:Y:S04]  /*91a0*/  LDL R228, [R1+0xc] ;  /* 0x00000c0001e47983 */ /* 0x001f280000100800 */
        /* <DEDUP_REMOVED lines=209> */
[----:B0-----:R-:W4:Y:S04]  /*9ec0*/  LDL.LU R121, [R1+0x200] ;  /* 0x0002000001797983 */ /* 0x001f280000300800 */
        /* <DEDUP_REMOVED lines=14> */
[----:B------:R-:W4:Y:S04]  /*9fb0*/  LDL.LU R2, [R1+0x230] ;  /* 0x0002300001027983 */ /* 0x000f280000300800 */
        /* <DEDUP_REMOVED lines=38> */
[----:B------:R0:W-:Y:S01]  /*a220*/  STL [R1+0x47c], R148 ;  /* 0x00047c9401007387 */ /* 0x0001e20000100800 */
[----:B------:R-:W-:-:S03]  /*a230*/  FADD R3, R225, R3 ;  /* 0x00000003e1037221 */ /* 0x000fc60000000000 */
[----:B0-----:R-:W4:Y:S04]  /*a240*/  LDL.LU R148, [R1+0x214] ;  /* 0x0002140001947983 */ /* 0x001f280000300800 */
[----:B------:R0:W-:Y:S01]  /*a250*/  STL [R1+0x478], R149 ;  /* 0x0004789501007387 */ /* 0x0001e20000100800 */
[----:B--2---:R-:W-:-:S01]  /*a260*/  FADD R4, R226, R4 ;  /* 0x00000004e2047221 */ /* 0x004fc20000000000 */
[----:B---3--:R-:W-:Y:S02]  /*a270*/  FADD R5, R227, R5 ;  /* 0x00000005e3057221 */ /* 0x008fe40000000000 */
[----:B0-----:R-:W2:Y:S04]  /*a280*/  LDL R149, [R1+0x1f4] ;  /* 0x0001f40001957983 */ /* 0x001ea80000100800 */
[----:B------:R0:W-:Y:S01]  /*a290*/  STL [R1+0x474], R150 ;  /* 0x0004749601007387 */ /* 0x0001e20000100800 */
[----:B----4-:R-:W-:-:S01]  /*a2a0*/  FADD R6, R228, R6 ;  /* 0x00000006e4067221 */ /* 0x010fc20000000000 */
[----:B------:R-:W-:-:S02]  /*a2b0*/  FADD R7, R229, R7 ;  /* 0x00000007e5077221 */ /* 0x000fc40000000000 */
[----:B0-----:R-:W3:Y:S04]  /*a2c0*/  LDL R150, [R1+0x1c0] ;  /* 0x0001c00001967983 */ /* 0x001ee80000100800 */
[----:B------:R0:W-:Y:S01]  /*a2d0*/  STL [R1+0x470], R151 ;  /* 0x0004709701007387 */ /* 0x0001e20000100800 */
[----:B------:R-:W-:-:S01]  /*a2e0*/  FADD R8, R230, R8 ;  /* 0x00000008e6087221 */ /* 0x000fc20000000000 */
[----:B------:R-:W-:Y:S02]  /*a2f0*/  FADD R9, R231, R9 ;  /* 0x00000009e7097221 */ /* 0x000fe40000000000 */
[----:B0-----:R-:W4:Y:S04]  /*a300*/  LDL R151, [R1+0x1f0] ;  /* 0x0001f00001977983 */ /* 0x001f280000100800 */
[----:B------:R0:W-:Y:S01]  /*a310*/  STL [R1+0x46c], R0 ;  /* 0x00046c0001007387 */ /* 0x0001e20000100800 */
[----:B------:R-:W-:-:S01]  /*a320*/  FADD R10, R232, R10 ;  /* 0x0000000ae80a7221 */ /* 0x000fc20000000000 */
[----:B------:R-:W-:-:S02]  /*a330*/  FADD R11, R233, R11 ;  /* 0x0000000be90b7221 */ /* 0x000fc40000000000 */
[----:B0-----:R-:W2:Y:S04]  /*a340*/  LDL.LU R0, [R1+0x210] ;  /* 0x0002100001007983 */ /* 0x001ea80000300800 */
[----:B------:R-:W3:Y:S04]  /*a350*/  LDL.LU R225, [R1+0x698] ;  /* 0x0006980001e17983 */ /* 0x000ee80000300800 */
[----:B------:R-:W4:Y:S04]  /*a360*/  LDL.LU R226, [R1+0x694] ;  /* 0x0006940001e27983 */ /* 0x000f280000300800 */
[----:B------:R-:W2:Y:S04]  /*a370*/  LDL.LU R227, [R1+0x690] ;  /* 0x0006900001e37983 */ /* 0x000ea80000300800 */
[----:B------:R-:W2:Y:S04]  /*a380*/  LDL.LU R228, [R1+0x68c] ;  /* 0x00068c0001e47983 */ /* 0x000ea80000300800 */
[----:B------:R-:W2:Y:S01]  /*a390*/  LDL.LU R229, [R1+0x688] ;  /* 0x0006880001e57983 */ /* 0x000ea20000300800 */
[----:B------:R-:W-:-:S03]  /*a3a0*/  FADD R12, R234, R12 ;  /* 0x0000000cea0c7221 */ /* 0x000fc60000000000 */
[----:B------:R-:W2:Y:S01]  /*a3b0*/  LDL.LU R230, [R1+0x684] ;  /* 0x0006840001e67983 */ /* 0x000ea20000300800 */
[----:B------:R-:W-:-:S03]  /*a3c0*/  FADD R13, R235, R13 ;  /* 0x0000000deb0d7221 */ /* 0x000fc60000000000 */
[----:B------:R-:W2:Y:S04]  /*a3d0*/  LDL.LU R231, [R1+0x680] ;  /* 0x0006800001e77983 */ /* 0x000ea80000300800 */
[----:B------:R-:W2:Y:S04]  /*a3e0*/  LDL.LU R232, [R1+0x67c] ;  /* 0x00067c0001e87983 */ /* 0x000ea80000300800 */
[----:B------:R-:W2:Y:S04]  /*a3f0*/  LDL.LU R233, [R1+0x678] ;  /* 0x0006780001e97983 */ /* 0x000ea80000300800 */
[----:B------:R-:W2:Y:S04]  /*a400*/  LDL.LU R234, [R1+0x674] ;  /* 0x0006740001ea7983 */ /* 0x000ea80000300800 */
[----:B------:R-:W2:Y:S01]  /*a410*/  LDL.LU R235, [R1+0x670] ;  /* 0x0006700001eb7983 */ /* 0x000ea20000300800 */
[----:B------:R-:W-:-:S01]  /*a420*/  FADD R14, R24, R14 ;  /* 0x0000000e180e7221 */ /* 0x000fc20000000000 */
[----:B------:R-:W-:Y:S01]  /*a430*/  FADD R15, R25, R15 ;  /* 0x0000000f190f7221 */ /* 0x000fe20000000000 */
[----:B------:R-:W-:-:S01]  /*a440*/  FADD R16, R26, R16 ;  /* 0x000000101a107221 */ /* 0x000fc20000000000 */
[----:B------:R-:W2:Y:S01]  /*a450*/  LDL.LU R24, [R1+0x66c] ;  /* 0x00066c0001187983 */ /* 0x000ea20000300800 */
[----:B------:R-:W-:-:S01]  /*a460*/  FADD R17, R27, R17 ;  /* 0x000000111b117221 */ /* 0x000fc20000000000 */
[----:B------:R-:W-:-:S02]  /*a470*/  FADD R18, R28, R18 ;  /* 0x000000121c127221 */ /* 0x000fc40000000000 */
[----:B------:R-:W2:Y:S01]  /*a480*/  LDL.LU R25, [R1+0x668] ;  /* 0x0006680001197983 */ /* 0x000ea20000300800 */
[----:B------:R-:W-:-:S03]  /*a490*/  FADD R19, R29, R19 ;  /* 0x000000131d137221 */ /* 0x000fc60000000000 */
        /* <DEDUP_REMOVED lines=155> */
[----:B---3--:R-:W-:-:S03]  /*ae50*/  FADD R225, R107, R225 ;  /* 0x000000e16be17221 */ /* 0x008fc60000000000 */
[----:B------:R-:W3:Y:S01]  /*ae60*/  LDL.LU R104, [R1+0x52c] ;  /* 0x00052c0001687983 */ /* 0x000ee20000300800 */
[----:B----4-:R-:W-:-:S03]  /*ae70*/  FADD R226, R108, R226 ;  /* 0x000000e26ce27221 */ /* 0x010fc60000000000 */
[----:B------:R-:W4:Y:S01]  /*ae80*/  LDL.LU R105, [R1+0x528] ;  /* 0x0005280001697983 */ /* 0x000f220000300800 */
[----:B--2---:R-:W-:-:S03]  /*ae90*/  FADD R227, R109, R227 ;  /* 0x000000e36de37221 */ /* 0x004fc60000000000 */
        /* <DEDUP_REMOVED lines=15> */
[----:B------:R-:W-:-:S01]  /*af90*/  FADD R235, R117, R235 ;  /* 0x000000eb75eb7221 */ /* 0x000fc20000000000 */
[----:B------:R-:W-:Y:S02]  /*afa0*/  FADD R121, R120, R121 ;  /* 0x0000007978797221 */ /* 0x000fe40000000000 */
[----:B------:R-:W2:Y:S01]  /*afb0*/  LDL.LU R114, [R1+0x504] ;  /* 0x0005040001727983 */ /* 0x000ea20000300800 */
[----:B------:R-:W-:-:S03]  /*afc0*/  FADD R236, R118, R236 ;  /* 0x000000ec76ec7221 */ /* 0x000fc60000000000 */
[----:B------:R-:W2:Y:S01]  /*afd0*/  LDL.LU R115, [R1+0x500] ;  /* 0x0005000001737983 */ /* 0x000ea20000300800 */
[----:B------:R-:W-:-:S03]  /*afe0*/  FADD R237, R119, R237 ;  /* 0x000000ed77ed7221 */ /* 0x000fc60000000000 */
[----:B------:R-:W2:Y:S01]  /*aff0*/  LDL.LU R116, [R1+0x4fc] ;  /* 0x0004fc0001747983 */ /* 0x000ea20000300800 */
[----:B------:R-:W-:-:S03]  /*b000*/  FADD R123, R122, R123 ;  /* 0x0000007b7a7b7221 */ /* 0x000fc60000000000 */
[----:B------:R-:W2:Y:S04]  /*b010*/  LDL.LU R117, [R1+0x4f8] ;  /* 0x0004f80001757983 */ /* 0x000ea80000300800 */
[----:B------:R-:W2:Y:S01]  /*b020*/  LDL.LU R118, [R1+0x4f4] ;  /* 0x0004f40001767983 */ /* 0x000ea20000300800 */
[----:B------:R-:W-:-:S03]  /*b030*/  FADD R125, R124, R125 ;  /* 0x0000007d7c7d7221 */ /* 0x000fc60000000000 */
[----:B------:R-:W2:Y:S04]  /*b040*/  LDL.LU R119, [R1+0x4f0] ;  /* 0x0004f00001777983 */ /* 0x000ea80000300800 */
[----:B------:R-:W2:Y:S04]  /*b050*/  LDL.LU R120, [R1+0x4ec] ;  /* 0x0004ec0001787983 */ /* 0x000ea80000300800 */
[----:B------:R0:W-:Y:S01]  /*b060*/  STL [R1+0x200], R121 ;  /* 0x0002007901007387 */ /* 0x0001e20000100800 */
[----:B------:R-:W-:-:S01]  /*b070*/  FADD R127, R126, R127 ;  /* 0x0000007f7e7f7221 */ /* 0x000fc20000000000 */
[----:B------:R-:W-:Y:S01]  /*b080*/  FADD R0, R128, R0 ;  /* 0x0000000080007221 */ /* 0x000fe20000000000 */
[----:B------:R-:W-:-:S01]  /*b090*/  FADD R148, R150, R148 ;  /* 0x0000009496947221 */ /* 0x000fc20000000000 */
[----:B0-----:R-:W2:Y:S04]  /*b0a0*/  LDL.LU R121, [R1+0x4e8] ;  /* 0x0004e80001797983 */ /* 0x001ea80000300800 */
        /* <DEDUP_REMOVED lines=9> */
[----:B------:R-:W-:-:S02]  /*b140*/  FADD R136, R137, R136 ;  /* 0x0000008889887221 */ /* 0x000fc40000000000 */
[----:B0-----:R-:W2:Y:S04]  /*b150*/  LDL.LU R125, [R1+0x4d8] ;  /* 0x0004d800017d7983 */ /* 0x001ea80000300800 */
[----:B------:R-:W2:Y:S04]  /*b160*/  LDL.LU R126, [R1+0x4d4] ;  /* 0x0004d400017e7983 */ /* 0x000ea80000300800 */
[----:B------:R0:W-:Y:S01]  /*b170*/  STL [R1+0x20c], R127 ;  /* 0x00020c7f01007387 */ /* 0x0001e20000100800 */
[----:B------:R-:W-:-:S01]  /*b180*/  FADD R132, R134, R132 ;  /* 0x0000008486847221 */ /* 0x000fc20000000000 */
[----:B------:R-:W-:-:S02]  /*b190*/  FADD R2, R130, R2 ;  /* 0x0000000282027221 */ /* 0x000fc40000000000 */
[----:B0-----:R-:W2:Y:S04]  /*b1a0*/  LDL.LU R127, [R1+0x4d0] ;  /* 0x0004d000017f7983 */ /* 0x001ea80000300800 */
[----:B------:R-:W2:Y:S04]  /*b1b0*/  LDL.LU R128, [R1+0x4cc] ;  /* 0x0004cc0001807983 */ /* 0x000ea80000300800 */
[----:B------:R-:W-:Y:S04]  /*b1c0*/  STL [R1+0x210], R0 ;  /* 0x0002100001007387 */ /* 0x000fe80000100800 */
[----:B------:R-:W-:Y:S04]  /*b1d0*/  STL [R1+0x214], R148 ;  /* 0x0002149401007387 */ /* 0x000fe80000100800 */
[----:B------:R-:W-:Y:S04]  /*b1e0*/  STL [R1+0x218], R144 ;  /* 0x0002189001007387 */ /* 0x000fe80000100800 */
[----:B------:R-:W-:Y:S04]  /*b1f0*/  STL [R1+0x21c], R142 ;  /* 0x00021c8e01007387 */ /* 0x000fe80000100800 */
[----:B------:R-:W-:Y:S04]  /*b200*/  STL [R1+0x220], R140 ;  /* 0x0002208c01007387 */ /* 0x000fe80000100800 */
[----:B------:R-:W-:Y:S04]  /*b210*/  STL [R1+0x224], R138 ;  /* 0x0002248a01007387 */ /* 0x000fe80000100800 */
[----:B------:R-:W3:Y:S04]  /*b220*/  LDL.LU R130, [R1+0x234] ;  /* 0x0002340001827983 */ /* 0x000ee80000300800 */
[----:B------:R-:W-:Y:S04]  /*b230*/  STL [R1+0x228], R136 ;  /* 0x0002288801007387 */ /* 0x000fe80000100800 */
[----:B------:R0:W-:Y:S04]  /*b240*/  STL [R1+0x22c], R132 ;  /* 0x00022c8401007387 */ /* 0x0001e80000100800 */
[----:B0-----:R-:W4:Y:S04]  /*b250*/  LDL.LU R132, [R1+0x238] ;  /* 0x0002380001847983 */ /* 0x001f280000300800 */
[----:B------:R-:W2:Y:S04]  /*b260*/  LDL.LU R134, [R1+0x23c] ;  /* 0x00023c0001867983 */ /* 0x000ea80000300800 */
[----:B------:R0:W-:Y:S04]  /*b270*/  STL [R1+0x230], R2 ;  /* 0x0002300201007387 */ /* 0x0001e80000100800 */
[----:B------:R-:W2:Y:S04]  /*b280*/  LDL.LU R136, [R1+0x240] ;  /* 0x0002400001887983 */ /* 0x000ea80000300800 */
        /* <DEDUP_REMOVED lines=11> */
[----:B0-----:R-:W2:Y:S04]  /*b340*/  LDL.LU R2, [R1+0x270] ;  /* 0x0002700001027983 */ /* 0x001ea80000300800 */
[----:B------:R-:W2:Y:S01]  /*b350*/  LDL.LU R0, [R1+0x274] ;  /* 0x0002740001007983 */ /* 0x000ea20000300800 */
[----:B---3--:R-:W-:-:S03]  /*b360*/  FADD R130, R129, R130 ;  /* 0x0000008281827221 */ /* 0x008fc60000000000 */
[----:B------:R-:W3:Y:S04]  /*b370*/  LDL.LU R129, [R1+0x4c8] ;  /* 0x0004c80001817983 */ /* 0x000ee80000300800 */
[----:B------:R0:W-:Y:S04]  /*b380*/  STL [R1+0x234], R130 ;  /* 0x0002348201007387 */ /* 0x0001e80000100800 */
[----:B0-----:R-:W3:Y:S01]  /*b390*/  LDL.LU R130, [R1+0x4c4] ;  /* 0x0004c40001827983 */ /* 0x001ee20000300800 */
[----:B----4-:R-:W-:-:S03]  /*b3a0*/  FADD R132, R131, R132 ;  /* 0x0000008483847221 */ /* 0x010fc60000000000 */
[----:B------:R-:W4:Y:S01]  /*b3b0*/  LDL.LU R131, [R1+0x4c0] ;  /* 0x0004c00001837983 */ /* 0x000f220000300800 */
[----:B--2---:R-:W-:-:S03]  /*b3c0*/  FADD R134, R133, R134 ;  /* 0x0000008685867221 */ /* 0x004fc60000000000 */
[----:B------:R0:W-:Y:S01]  /*b3d0*/  STL [R1+0x238], R132 ;  /* 0x0002388401007387 */ /* 0x0001e20000100800 */
[----:B------:R-:W-:-:S03]  /*b3e0*/  FADD R136, R135, R136 ;  /* 0x0000008887887221 */ /* 0x000fc60000000000 */
[----:B0-----:R-:W2:Y:S01]  /*b3f0*/  LDL.LU R132, [R1+0x4bc] ;  /* 0x0004bc0001847983 */ /* 0x001ea20000300800 */
[----:B------:R-:W-:-:S03]  /*b400*/  FADD R150, R151, R150 ;  /* 0x0000009697967221 */ /* 0x000fc60000000000 */
[----:B------:R-:W2:Y:S01]  /*b410*/  LDL.LU R133, [R1+0x4b8] ;  /* 0x0004b80001857983 */ /* 0x000ea20000300800 */
[----:B------:R-:W-:-:S03]  /*b420*/  FADD R148, R149, R148 ;  /* 0x0000009495947221 */ /* 0x000fc60000000000 */
[----:B------:R0:W-:Y:S01]  /*b430*/  STL [R1+0x23c], R134 ;  /* 0x00023c8601007387 */ /* 0x0001e20000100800 */
[----:B------:R-:W-:-:S01]  /*b440*/  FADD R146, R147, R146 ;  /* 0x0000009293927221 */ /* 0x000fc20000000000 */
[----:B------:R-:W-:Y:S02]  /*b450*/  FADD R144, R145, R144 ;  /* 0x0000009091907221 */ /* 0x000fe40000000000 */
[----:B0-----:R-:W2:Y:S01]  /*b460*/  LDL.LU R134, [R1+0x4b4] ;  /* 0x0004b40001867983 */ /* 0x001ea20000300800 */
[----:B------:R-:W-:-:S03]  /*b470*/  FADD R143, R24, R143 ;  /* 0x0000008f188f7221 */ /* 0x000fc60000000000 */
[----:B------:R-:W2:Y:S01]  /*b480*/  LDL.LU R135, [R1+0x4b0] ;  /* 0x0004b00001877983 */ /* 0x000ea20000300800 */
[----:B------:R-:W-:-:S03]  /*b490*/  FADD R142, R25, R142 ;  /* 0x0000008e198e7221 */ /* 0x000fc60000000000 */
[----:B------:R0:W-:Y:S01]  /*b4a0*/  STL [R1+0x240], R136 ;  /* 0x0002408801007387 */ /* 0x0001e20000100800 */
[----:B------:R-:W-:-:S01]  /*b4b0*/  FADD R141, R26, R141 ;  /* 0x0000008d1a8d7221 */ /* 0x000fc20000000000 */
[----:B------:R-:W-:Y:S01]  /*b4c0*/  FADD R140, R27, R140 ;  /* 0x0000008c1b8c7221 */ /* 0x000fe20000000000 */
[----:B------:R-:W-:-:S01]  /*b4d0*/  FADD R139, R28, R139 ;  /* 0x0000008b1c8b7221 */ /* 0x000fc20000000000 */
[----:B0-----:R-:W2:Y:S01]  /*b4e0*/  LDL.LU R136, [R1+0x4ac] ;  /* 0x0004ac0001887983 */ /* 0x001ea20000300800 */
[----:B------:R-:W-:-:S03]  /*b4f0*/  FADD R138, R29, R138 ;  /* 0x0000008a1d8a7221 */ /* 0x000fc60000000000 */
[----:B------:R0:W-:Y:S01]  /*b500*/  STL [R1+0x244], R150 ;  /* 0x0002449601007387 */ /* 0x0001e20000100800 */
[----:B------:R-:W-:-:S03]  /*b510*/  FADD R137, R30, R137 ;  /* 0x000000891e897221 */ /* 0x000fc60000000000 */
[----:B------:R1:W-:Y:S01]  /*b520*/  STL [R1+0x248], R148 ;  /* 0x0002489401007387 */ /* 0x0003e20000100800 */
[----:B------:R-:W-:-:S03]  /*b530*/  FADD R2, R31, R2 ;  /* 0x000000021f027221 */ /* 0x000fc60000000000 */
[----:B------:R1:W-:Y:S01]  /*b540*/  STL [R1+0x24c], R146 ;  /* 0x00024c9201007387 */ /* 0x0003e20000100800 */
[----:B------:R-:W-:-:S03]  /*b550*/  FADD R0, R32, R0 ;  /* 0x0000000020007221 */ /* 0x000fc60000000000 */
[----:B------:R1:W-:Y:S04]  /*b560*/  STL [R1+0x250], R144 ;  /* 0x0002509001007387 */ /* 0x0003e80000100800 */
[----:B------:R1:W-:Y:S04]  /*b570*/  STL [R1+0x254], R143 ;  /* 0x0002548f01007387 */ /* 0x0003e80000100800 */
[----:B------:R1:W-:Y:S04]  /*b580*/  STL [R1+0x258], R142 ;  /* 0x0002588e01007387 */ /* 0x0003e80000100800 */
[----:B------:R1:W-:Y:S04]  /*b590*/  STL [R1+0x25c], R141 ;  /* 0x00025c8d01007387 */ /* 0x0003e80000100800 */
[----:B------:R1:W-:Y:S04]  /*b5a0*/  STL [R1+0x260], R140 ;  /* 0x0002608c01007387 */ /* 0x0003e80000100800 */
[----:B------:R1:W-:Y:S04]  /*b5b0*/  STL [R1+0x264], R139 ;  /* 0x0002648b01007387 */ /* 0x0003e80000100800 */
[----:B------:R1:W-:Y:S04]  /*b5c0*/  STL [R1+0x268], R138 ;  /* 0x0002688a01007387 */ /* 0x0003e80000100800 */
[----:B------:R-:W3:Y:S04]  /*b5d0*/  LDL.LU R151, [R1+0x278] ;  /* 0x0002780001977983 */ /* 0x000ee80000300800 */
[----:B------:R1:W-:Y:S04]  /*b5e0*/  STL [R1+0x26c], R137 ;  /* 0x00026c8901007387 */ /* 0x0003e80000100800 */
[----:B0-----:R-:W4:Y:S04]  /*b5f0*/  LDL.LU R150, [R1+0x27c] ;  /* 0x00027c0001967983 */ /* 0x001f280000300800 */
[----:B------:R0:W-:Y:S04]  /*b600*/  STL [R1+0x270], R2 ;  /* 0x0002700201007387 */ /* 0x0001e80000100800 */
[----:B------:R-:W2:Y:S04]  /*b610*/  LDL.LU R149, [R1+0x280] ;  /* 0x0002800001957983 */ /* 0x000ea80000300800 */
[----:B------:R0:W-:Y:S04]  /*b620*/  STL [R1+0x274], R0 ;  /* 0x0002740001007387 */ /* 0x0001e80000100800 */
[----:B-1----:R-:W2:Y:S04]  /*b630*/  LDL.LU R148, [R1+0x284] ;  /* 0x0002840001947983 */ /* 0x002ea80000300800 */
        /* <DEDUP_REMOVED lines=13> */
[----:B---3--:R-:W-:-:S05]  /*b710*/  FADD R151, R33, R151 ;  /* 0x0000009721977221 */ /* 0x008fca0000000000 */
[----:B------:R0:W-:Y:S01]  /*b720*/  STL [R1+0x278], R151 ;  /* 0x0002789701007387 */ /* 0x0001e20000100800 */
[----:B----4-:R-:W-:-:S05]  /*b730*/  FADD R150, R34, R150 ;  /* 0x0000009622967221 */ /* 0x010fca0000000000 */
[----:B------:R1:W-:Y:S01]  /*b740*/  STL [R1+0x27c], R150 ;  /* 0x00027c9601007387 */ /* 0x0003e20000100800 */
[----:B--2---:R-:W-:-:S05]  /*b750*/  FADD R149, R35, R149 ;  /* 0x0000009523957221 */ /* 0x004fca0000000000 */
[----:B------:R2:W-:Y:S01]  /*b760*/  STL [R1+0x280], R149 ;  /* 0x0002809501007387 */ /* 0x0005e20000100800 */
[----:B------:R-:W-:-:S01]  /*b770*/  FADD R148, R36, R148 ;  /* 0x0000009424947221 */ /* 0x000fc20000000000 */
[----:B------:R-:W-:-:S04]  /*b780*/  FADD R147, R37, R147 ;  /* 0x0000009325937221 */ /* 0x000fc80000000000 */
[----:B------:R3:W-:Y:S01]  /*b790*/  STL [R1+0x284], R148 ;  /* 0x0002849401007387 */ /* 0x0007e20000100800 */
[----:B------:R-:W-:-:S03]  /*b7a0*/  FADD R146, R38, R146 ;  /* 0x0000009226927221 */ /* 0x000fc60000000000 */
        /* <DEDUP_REMOVED lines=20> */
[----:B0-----:R-:W4:Y:S01]  /*b8f0*/  LDL.LU R151, [R1+0x2bc] ;  /* 0x0002bc0001977983 */ /* 0x001f220000300800 */
[----:B------:R-:W-:-:S03]  /*b900*/  FADD R0, R49, R0 ;  /* 0x0000000031007221 */ /* 0x000fc60000000000 */
[----:B------:R0:W-:Y:S04]  /*b910*/  STL [R1+0x2b0], R137 ;  /* 0x0002b08901007387 */ /* 0x0001e80000100800 */
[----:B-1----:R-:W4:Y:S04]  /*b920*/  LDL.LU R150, [R1+0x2c0] ;  /* 0x0002c00001967983 */ /* 0x002f280000300800 */
[----:B------:R1:W-:Y:S04]  /*b930*/  STL [R1+0x2b4], R2 ;  /* 0x0002b40201007387 */ /* 0x0003e80000100800 */
[----:B--2---:R-:W2:Y:S04]  /*b940*/  LDL.LU R149, [R1+0x2c4] ;  /* 0x0002c40001957983 */ /* 0x004ea80000300800 */
[----:B------:R1:W-:Y:S04]  /*b950*/  STL [R1+0x2b8], R0 ;  /* 0x0002b80001007387 */ /* 0x0003e80000100800 */
[----:B---3--:R-:W3:Y:S04]  /*b960*/  LDL.LU R148, [R1+0x2c8] ;  /* 0x0002c80001947983 */ /* 0x008ee80000300800 */
[----:B----4-:R-:W4:Y:S04]  /*b970*/  LDL.LU R147, [R1+0x2cc] ;  /* 0x0002cc0001937983 */ /* 0x010f280000300800 */
[----:B------:R-:W4:Y:S04]  /*b980*/  LDL.LU R146, [R1+0x2d0] ;  /* 0x0002d00001927983 */ /* 0x000f280000300800 */
        /* <DEDUP_REMOVED lines=8> */
[----:B0-----:R-:W4:Y:S04]  /*ba10*/  LDL.LU R137, [R1+0x2f4] ;  /* 0x0002f40001897983 */ /* 0x001f280000300800 */
[----:B-1----:R-:W4:Y:S04]  /*ba20*/  LDL.LU R2, [R1+0x2f8] ;  /* 0x0002f80001027983 */ /* 0x002f280000300800 */
[----:B------:R-:W4:Y:S01]  /*ba30*/  LDL.LU R0, [R1+0x2fc] ;  /* 0x0002fc0001007983 */ /* 0x000f220000300800 */
[----:B------:R-:W-:-:S01]  /*ba40*/  FADD R151, R50, R151 ;  /* 0x0000009732977221 */ /* 0x000fc20000000000 */
[----:B------:R-:W-:-:S04]  /*ba50*/  FADD R150, R51, R150 ;  /* 0x0000009633967221 */ /* 0x000fc80000000000 */
[----:B------:R0:W-:Y:S01]  /*ba60*/  STL [R1+0x2bc], R151 ;  /* 0x0002bc9701007387 */ /* 0x0001e20000100800 */
[----:B--2---:R-:W-:-:S03]  /*ba70*/  FADD R149, R52, R149 ;  /* 0x0000009534957221 */ /* 0x004fc60000000000 */
[----:B------:R1:W-:Y:S01]  /*ba80*/  STL [R1+0x2c0], R150 ;  /* 0x0002c09601007387 */ /* 0x0003e20000100800 */
[----:B---3--:R-:W-:-:S03]  /*ba90*/  FADD R148, R53, R148 ;  /* 0x0000009435947221 */ /* 0x008fc60000000000 */
[----:B------:R2:W-:Y:S01]  /*baa0*/  STL [R1+0x2c4], R149 ;  /* 0x0002c49501007387 */ /* 0x0005e20000100800 */
[----:B----4-:R-:W-:-:S03]  /*bab0*/  FADD R147, R54, R147 ;  /* 0x0000009336937221 */ /* 0x010fc60000000000 */
        /* <DEDUP_REMOVED lines=198> */
[----:B------:R-:W-:Y:S01]  /*c720*/  STL [R1+0x3cc], R151 ;  /* 0x0003cc9701007387 */ /* 0x000fe20000100800 */
[----:B--2---:R-:W-:-:S03]  /*c730*/  FADD R149, R120, R149 ;  /* 0x0000009578957221 */ /* 0x004fc60000000000 */
[----:B------:R-:W-:Y:S01]  /*c740*/  STL [R1+0x3d0], R150 ;  /* 0x0003d09601007387 */ /* 0x000fe20000100800 */
[----:B---3--:R-:W-:-:S03]  /*c750*/  FADD R148, R121, R148 ;  /* 0x0000009479947221 */ /* 0x008fc60000000000 */
[----:B------:R-:W-:Y:S01]  /*c760*/  STL [R1+0x3d4], R149 ;  /* 0x0003d49501007387 */ /* 0x000fe20000100800 */
[----:B----4-:R-:W-:-:S03]  /*c770*/  FADD R147, R122, R147 ;  /* 0x000000937a937221 */ /* 0x010fc60000000000 */
[----:B------:R-:W-:Y:S01]  /*c780*/  STL [R1+0x3d8], R148 ;  /* 0x0003d89401007387 */ /* 0x000fe20000100800 */
[----:B------:R-:W-:-:S03]  /*c790*/  FADD R146, R123, R146 ;  /* 0x000000927b927221 */ /* 0x000fc60000000000 */
        /* <DEDUP_REMOVED lines=18> */
[----:B------:R-:W-:Y:S04]  /*c8c0*/  STL [R1+0x400], R138 ;  /* 0x0004008a01007387 */ /* 0x000fe80000100800 */
[----:B------:R0:W-:Y:S04]  /*c8d0*/  STL [R1+0x404], R137 ;  /* 0x0004048901007387 */ /* 0x0001e80000100800 */
[----:B0-----:R-:W2:Y:S01]  /*c8e0*/  LDL.LU R137, [R1+0x410] ;  /* 0x0004100001897983 */ /* 0x001ea20000300800 */
[----:B------:R-:W-:-:S01]  /*c8f0*/  FADD R2, R133, R2 ;  /* 0x0000000285027221 */ /* 0x000fc20000000000 */
[----:B------:R-:W-:-:S02]  /*c900*/  FADD R0, R134, R0 ;  /* 0x0000000086007221 */ /* 0x000fc40000000000 */
[----:B------:R-:W3:Y:S04]  /*c910*/  LDL.LU R138, [R1+0x414] ;  /* 0x00041400018a7983 */ /* 0x000ee80000300800 */
[----:B------:R-:W-:Y:S04]  /*c920*/  STL [R1+0x408], R2 ;  /* 0x0004080201007387 */ /* 0x000fe80000100800 */
[----:B------:R-:W4:Y:S04]  /*c930*/  LDL.LU R139, [R1+0x418] ;  /* 0x00041800018b7983 */ /* 0x000f280000300800 */
[----:B------:R0:W-:Y:S04]  /*c940*/  STL [R1+0x40c], R0 ;  /* 0x00040c0001007387 */ /* 0x0001e80000100800 */
        /* <DEDUP_REMOVED lines=13> */
[----:B------:R-:W4:Y:S01]  /*ca20*/  LDL.LU R2, [R1+0x450] ;  /* 0x0004500001027983 */ /* 0x000f220000300800 */
[----:B--2---:R-:W-:-:S05]  /*ca30*/  FADD R137, R135, R137 ;  /* 0x0000008987897221 */ /* 0x004fca0000000000 */
[----:B------:R0:W-:Y:S04]  /*ca40*/  STL [R1+0x410], R137 ;  /* 0x0004108901007387 */ /* 0x0001e80000100800 */
[----:B0-----:R-:W4:Y:S01]  /*ca50*/  LDL.LU R137, [R1+0x4a8] ;  /* 0x0004a80001897983 */ /* 0x001f220000300800 */
[----:B---3--:R-:W-:-:S05]  /*ca60*/  FADD R138, R136, R138 ;  /* 0x0000008a888a7221 */ /* 0x008fca0000000000 */
[----:B------:R0:W-:Y:S04]  /*ca70*/  STL [R1+0x414], R138 ;  /* 0x0004148a01007387 */ /* 0x0001e80000100800 */
[----:B0-----:R-:W2:Y:S01]  /*ca80*/  LDL.LU R138, [R1+0x4a4] ;  /* 0x0004a400018a7983 */ /* 0x001ea20000300800 */
[----:B----4-:R-:W-:-:S05]  /*ca90*/  FADD R139, R137, R139 ;  /* 0x0000008b898b7221 */ /* 0x010fca0000000000 */
[----:B------:R0:W-:Y:S04]  /*caa0*/  STL [R1+0x418], R139 ;  /* 0x0004188b01007387 */ /* 0x0001e80000100800 */
[----:B0-----:R-:W3:Y:S01]  /*cab0*/  LDL.LU R139, [R1+0x4a0] ;  /* 0x0004a000018b7983 */ /* 0x001ee20000300800 */
[----:B--2---:R-:W-:-:S05]  /*cac0*/  FADD R140, R138, R140 ;  /* 0x0000008c8a8c7221 */ /* 0x004fca0000000000 */
[----:B------:R0:W-:Y:S04]  /*cad0*/  STL [R1+0x41c], R140 ;  /* 0x00041c8c01007387 */ /* 0x0001e80000100800 */
[----:B0-----:R-:W2:Y:S01]  /*cae0*/  LDL.LU R140, [R1+0x49c] ;  /* 0x00049c00018c7983 */ /* 0x001ea20000300800 */
[----:B---3--:R-:W-:-:S05]  /*caf0*/  FADD R141, R139, R141 ;  /* 0x0000008d8b8d7221 */ /* 0x008fca0000000000 */
        /* <DEDUP_REMOVED lines=34> */
[----:B0-----:R0:W5:Y:S01]  /*cd20*/  LDL.LU R0, [R1+0x46c] ;  /* 0x00046c0001007983 */ /* 0x0011620000300800 */
[----:B------:R-:W-:Y:S01]  /*cd30*/  UMOV UR6, URZ ;  /* 0x0000003f00067c82 */ /* 0x000fe20008000000 */
[----:B---3--:R-:W-:-:S05]  /*cd40*/  FADD R2, R2, R151 ;  /* 0x0000009702027221 */ /* 0x008fca0000000000 */
[----:B------:R0:W-:Y:S02]  /*cd50*/  STL [R1+0x450], R2 ;  /* 0x0004500201007387 */ /* 0x0001e40000100800 */
.L_x_24:
[----:B------:R-:W-:Y:S05]  /*cd60*/  @!P1 BRA `(.L_x_25) ;  /* 0x0000000000049947 */ /* 0x000fea0003800000 */
[----:B------:R-:W-:Y:S01]  /*cd70*/  BPT.TRAP 0x1 ;  /* 0x000000040000795c */ /* 0x000fe20000300000 */
.L_x_25:
[----:B------:R-:W-:Y:S02]  /*cd80*/  UISETP.GT.U32.AND UP0, UPT, UR13, 0x1, UPT ;  /* 0x000000010d00788c */ /* 0x000fe4000bf04070 */
[----:B------:R-:W-:-:S04]  /*cd90*/  ULEA UR8, UR25, UR11, 0x3 ;  /* 0x0000000b19087291 */ /* 0x000fc8000f8e183f */
[----:B------:R-:W-:Y:S01]  /*cda0*/  UIADD3 UR8, UR8, 0x18, URZ ;  /* 0x0000001808087890 */ /* 0x000fe2000fffe03f */
[----:B------:R-:W-:-:S03]  /*cdb0*/  PLOP3.LUT P0, PT, PT, PT, UP0, 0x80, 0x0 ;  /* 0x000000000000781c */ /* 0x000fc60003f0f008 */
[----:B------:R-:W-:-:S09]  /*cdc0*/  UPRMT UR8, URZ, 0x654, UR8 ;  /* 0x000006543f087896 */ /* 0x000fd20008000008 */
[----:B------:R-:W-:Y:S01]  /*cdd0*/  SYNCS.ARRIVE.TRANS64.RED.A1T0 RZ, [UR8], RZ ;  /* 0x000000ffffff79a7 */ /* 0x000fe20008100408 */
[----:B------:R-:W-:Y:S05]  /*cde0*/  @P0 BRA `(.L_x_26) ;  /* 0x0000000000040947 */ /* 0x000fea0003800000 */
[----:B------:R-:W-:Y:S01]  /*cdf0*/  BPT.TRAP 0x1 ;  /* 0x000000040000795c */ /* 0x000fe20000300000 */
.L_x_26:
[----:B------:R-:W-:Y:S02]  /*ce00*/  UISETP.GT.AND UP2, UPT, UR24, 0x1, UPT ;  /* 0x000000011800788c */ /* 0x000fe4000bf44270 */
[----:B------:R-:W-:Y:S02]  /*ce10*/  UIADD3 UR14, UR14, 0x1, URZ ;  /* 0x000000010e0e7890 */ /* 0x000fe4000fffe03f */
[----:B------:R-:W-:Y:S02]  /*ce20*/  UIADD3 UR25, UR25, 0x1, URZ ;  /* 0x0000000119197890 */ /* 0x000fe4000fffe03f */
[----:B------:R-:W-:Y:S01]  /*ce30*/  PLOP3.LUT P0, PT, PT, PT, UP2, 0x80, 0x0 ;  /* 0x000000000000781c */ /* 0x000fe20003f0f028 */
[----:B------:R-:W-:Y:S02]  /*ce40*/  UISETP.NE.AND UP0, UPT, UR14, 0x3, UPT ;  /* 0x000000030e00788c */ /* 0x000fe4000bf05270 */
[----:B------:R-:W-:Y:S02]  /*ce50*/  UISETP.NE.AND UP1, UPT, UR25, 0x3, UPT ;  /* 0x000000031900788c */ /* 0x000fe4000bf25270 */
[----:B------:R-:W-:-:S02]  /*ce60*/  USEL UR8, URZ, 0x1, UP0 ;  /* 0x000000013f087887 */ /* 0x000fc40008000000 */
[----:B------:R-:W-:Y:S02]  /*ce70*/  UIADD3 UR24, UR24, -0x1, URZ ;  /* 0xffffffff18187890 */ /* 0x000fe4000fffe03f */
[----:B------:R-:W-:Y:S02]  /*ce80*/  USEL UR14, UR14, URZ, UP0 ;  /* 0x0000003f0e0e7287 */ /* 0x000fe40008000000 */
[----:B-----5:R-:W-:Y:S01]  /*ce90*/  LOP3.LUT R0, R0, UR8, RZ, 0x3c, !PT ;  /* 0x0000000800007c12 */ /* 0x020fe2000f8e3cff */
[----:B------:R-:W-:Y:S01]  /*cea0*/  USEL UR25, UR25, URZ, UP1 ;  /* 0x0000003f19197287 */ /* 0x000fe20008800000 */
[----:B------:R-:W-:Y:S01]  /*ceb0*/  UMOV UR8, 0x1 ;  /* 0x0000000100087882 */ /* 0x000fe20000000000 */
[----:B------:R-:W-:Y:S10]  /*cec0*/  @P0 BRA `(.L_x_27) ;  /* 0xffffff9c00bc0947 */ /* 0x000ff4000383ffff */
.L_x_19:
[----:B------:R-:W-:-:S04]  /*ced0*/  UISETP.NE.AND UP0, UPT, UR6, URZ, UPT ;  /* 0x0000003f0600728c */ /* 0x000fc8000bf05270 */
[----:B------:R-:W-:-:S06]  /*cee0*/  USEL UR6, URZ, 0x1, !UP0 ;  /* 0x000000013f067887 */ /* 0x000fcc000c000000 */
[----:B------:R-:W-:-:S13]  /*cef0*/  ISETP.NE.AND P0, PT, RZ, UR6, PT ;  /* 0x00000006ff007c0c */ /* 0x000fda000bf05270 */
[----:B------:R-:W-:Y:S05]  /*cf00*/  @!P0 BRA `(.L_x_28) ;  /* 0x0000003800108947 */ /* 0x000fea0003800000 */
[----:B------:R1:W-:Y:S04]  /*cf10*/  STL [R1+0x61c], R43 ;  /* 0x00061c2b01007387 */ /* 0x0003e80000100800 */
[----:B-1----:R-:W3:Y:S04]  /*cf20*/  LDL.LU R43, [R1] ;  /* 0x00000000012b7983 */ /* 0x002ee80000300800 */
[----:B------:R1:W-:Y:S04]  /*cf30*/  STL [R1+0x618], R44 ;  /* 0x0006182c01007387 */ /* 0x0003e80000100800 */
[----:B-1----:R-:W4:Y:S04]  /*cf40*/  LDL.LU R44, [R1+0x4] ;  /* 0x00000400012c7983 */ /* 0x002f280000300800 */
[----:B------:R1:W-:Y:S04]  /*cf50*/  STL [R1+0x614], R45 ;  /* 0x0006142d01007387 */ /* 0x0003e80000100800 */
[----:B-1----:R-:W5:Y:S04]  /*cf60*/  LDL.LU R45, [R1+0x8] ;  /* 0x00000800012d7983 */ /* 0x002f680000300800 */
[----:B------:R1:W-:Y:S04]  /*cf70*/  STL [R1+0x610], R46 ;  /* 0x0006102e01007387 */ /* 0x0003e80000100800 */
[----:B-1----:R-:W2:Y:S04]  /*cf80*/  LDL.LU R46, [R1+0xc] ;  /* 0x00000c00012e7983 */ /* 0x002ea80000300800 */
        /* <DEDUP_REMOVED lines=138> */
[----:B------:R-:W2:Y:S04]  /*d830*/  LDL.LU R0, [R1+0x1b0] ;  /* 0x0001b00001007983 */ /* 0x000ea80000300800 */
[----:B0-----:R-:W2:Y:S04]  /*d840*/  LDL.LU R2, [R1+0x204] ;  /* 0x0002040001027983 */ /* 0x001ea80000300800 */
[----:B------:R0:W-:Y:S04]  /*d850*/  STL [R1+0x4f8], R116 ;  /* 0x0004f87401007387 */ /* 0x0001e80000100800 */
        /* <DEDUP_REMOVED lines=66> */
[----:B0-----:R-:W2:Y:S01]  /*dc80*/  LDL.LU R149, [R1+0x12c] ;  /* 0x00012c0001957983 */ /* 0x001ea20000300800 */
[----:B---3--:R-:W-:-:S03]  /*dc90*/  FADD R3, R43, R3 ;  /* 0x000000032b037221 */ /* 0x008fc60000000000 */
[----:B------:R0:W-:Y:S01]  /*dca0*/  STL [R1+0x470], R150 ;  /* 0x0004709601007387 */ /* 0x0001e20000100800 */
[----:B----4-:R-:W-:Y:S01]  /*dcb0*/  FADD R4, R44, R4 ;  /* 0x000000042c047221 */ /* 0x010fe20000000000 */
[----:B-----5:R-:W-:Y:S01]  /*dcc0*/  FADD R5, R45, R5 ;  /* 0x000000052d057221 */ /* 0x020fe20000000000 */
[----:B--2---:R-:W-:Y:S01]  /*dcd0*/  FADD R6, R46, R6 ;  /* 0x000000062e067221 */ /* 0x004fe20000000000 */
[----:B------:R-:W-:Y:S01]  /*dce0*/  FADD R7, R47, R7 ;  /* 0x000000072f077221 */ /* 0x000fe20000000000 */
[----:B0-----:R-:W2:Y:S04]  /*dcf0*/  LDL.LU R150, [R1+0x128] ;  /* 0x0001280001967983 */ /* 0x001ea80000300800 */
[----:B------:R0:W-:Y:S01]  /*dd00*/  STL [R1+0x46c], R151 ;  /* 0x00046c9701007387 */ /* 0x0001e20000100800 */
[----:B------:R-:W-:Y:S01]  /*dd10*/  FADD R8, R48, R8 ;  /* 0x0000000830087221 */ /* 0x000fe20000000000 */
[----:B------:R-:W-:Y:S01]  /*dd20*/  FADD R9, R49, R9 ;  /* 0x0000000931097221 */ /* 0x000fe20000000000 */
[----:B------:R-:W-:Y:S01]  /*dd30*/  FADD R10, R50, R10 ;  /* 0x0000000a320a7221 */ /* 0x000fe20000000000 */
[----:B0-----:R-:W3:Y:S04]  /*dd40*/  LDL.LU R151, [R1+0x124] ;  /* 0x0001240001977983 */ /* 0x001ee80000300800 */
[----:B------:R-:W4:Y:S04]  /*dd50*/  LDL.LU R43, [R1+0x61c] ;  /* 0x00061c00012b7983 */ /* 0x000f280000300800 */
[----:B------:R-:W5:Y:S04]  /*dd60*/  LDL.LU R44, [R1+0x618] ;  /* 0x00061800012c7983 */ /* 0x000f680000300800 */
[----:B------:R-:W4:Y:S04]  /*dd70*/  LDL.LU R45, [R1+0x614] ;  /* 0x00061400012d7983 */ /* 0x000f280000300800 */
[----:B------:R-:W5:Y:S01]  /*dd80*/  LDL.LU R46, [R1+0x610] ;  /* 0x00061000012e7983 */ /* 0x000f620000300800 */
[----:B------:R-:W-:-:S03]  /*dd90*/  FADD R11, R51, R11 ;  /* 0x0000000b330b7221 */ /* 0x000fc60000000000 */
[----:B------:R-:W4:Y:S01]  /*dda0*/  LDL.LU R47, [R1+0x60c] ;  /* 0x00060c00012f7983 */ /* 0x000f220000300800 */
[----:B------:R-:W-:-:S03]  /*ddb0*/  FADD R12, R52, R12 ;  /* 0x0000000c340c7221 */ /* 0x000fc60000000000 */
        /* <DEDUP_REMOVED lines=132> */
[----:B------:R-:W5:Y:S04]  /*e600*/  LDL.LU R114, [R1+0x500] ;  /* 0x0005000001727983 */ /* 0x000f680000300800 */
[----:B------:R-:W5:Y:S01]  /*e610*/  LDL.LU R115, [R1+0x4fc] ;  /* 0x0004fc0001737983 */ /* 0x000f620000300800 */
[----:B------:R-:W-:Y:S01]  /*e620*/  FADD R206, R149, R206 ;  /* 0x000000ce95ce7221 */ /* 0x000fe20000000000 */
[----:B------:R-:W-:Y:S01]  /*e630*/  FADD R237, R118, R237 ;  /* 0x000000ed76ed7221 */ /* 0x000fe20000000000 */
[----:B------:R-:W-:Y:S01]  /*e640*/  FADD R236, R119, R236 ;  /* 0x000000ec77ec7221 */ /* 0x000fe20000000000 */
[----:B------:R0:W-:Y:S01]  /*e650*/  STL [R1+0x200], R116 ;  /* 0x0002007401007387 */ /* 0x0001e20000100800 */
[----:B------:R-:W-:Y:S01]  /*e660*/  FADD R235, R120, R235 ;  /* 0x000000eb78eb7221 */ /* 0x000fe20000000000 */
        /* <DEDUP_REMOVED lines=8> */
[----:B0-----:R-:W4:Y:S01]  /*e6f0*/  LDL.LU R116, [R1+0x1b4] ;  /* 0x0001b40001747983 */ /* 0x001f220000300800 */
[----:B------:R-:W-:Y:S01]  /*e700*/  FADD R226, R129, R226 ;  /* 0x000000e281e27221 */ /* 0x000fe20000000000 */
[----:B------:R-:W-:Y:S01]  /*e710*/  FADD R225, R130, R225 ;  /* 0x000000e182e17221 */ /* 0x000fe20000000000 */
[----:B------:R-:W-:Y:S01]  /*e720*/  FADD R224, R131, R224 ;  /* 0x000000e083e07221 */ /* 0x000fe20000000000 */
[----:B------:R-:W4:Y:S01]  /*e730*/  LDL.LU R148, [R1+0x208] ;  /* 0x0002080001947983 */ /* 0x000f220000300800 */
[----:B------:R-:W-:Y:S01]  /*e740*/  FADD R223, R132, R223 ;  /* 0x000000df84df7221 */ /* 0x000fe20000000000 */
[----:B------:R-:W-:Y:S01]  /*e750*/  FADD R216, R139, R216 ;  /* 0x000000d88bd87221 */ /* 0x000fe20000000000 */
[----:B------:R-:W-:Y:S01]  /*e760*/  FADD R222, R133, R222 ;  /* 0x000000de85de7221 */ /* 0x000fe20000000000 */
        /* <DEDUP_REMOVED lines=8> */
[----:B------:R-:W5:Y:S01]  /*e7f0*/  LDL.LU R149, [R1+0x20c] ;  /* 0x00020c0001957983 */ /* 0x000f620000300800 */
[----:B------:R-:W-:Y:S01]  /*e800*/  FADD R212, R143, R212 ;  /* 0x000000d48fd47221 */ /* 0x000fe20000000000 */
[----:B------:R-:W-:Y:S01]  /*e810*/  FADD R218, R137, R218 ;  /* 0x000000da89da7221 */ /* 0x000fe20000000000 */
[----:B------:R-:W-:Y:S01]  /*e820*/  FADD R211, R144, R211 ;  /* 0x000000d390d37221 */ /* 0x000fe20000000000 */
[----:B------:R-:W5:Y:S01]  /*e830*/  LDL.LU R118, [R1+0x1bc] ;  /* 0x0001bc0001767983 */ /* 0x000f620000300800 */
[----:B------:R-:W-:Y:S01]  /*e840*/  FADD R217, R138, R217 ;  /* 0x000000d98ad97221 */ /* 0x000fe20000000000 */
[----:B------:R-:W-:Y:S01]  /*e850*/  FADD R210, R145, R210 ;  /* 0x000000d291d27221 */ /* 0x000fe20000000000 */
[----:B---3--:R-:W-:Y:S01]  /*e860*/  FADD R204, R151, R204 ;  /* 0x000000cc97cc7221 */ /* 0x008fe20000000000 */
[----:B------:R-:W3:Y:S01]  /*e870*/  LDL.LU R0, [R1+0x210] ;  /* 0x0002100001007983 */ /* 0x000ee20000300800 */
[----:B------:R-:W-:Y:S01]  /*e880*/  FADD R209, R146, R209 ;  /* 0x000000d192d17221 */ /* 0x000fe20000000000 */
[----:B--2---:R-:W-:Y:S01]  /*e890*/  FADD R205, R150, R205 ;  /* 0x000000cd96cd7221 */ /* 0x004fe20000000000 */
[----:B------:R-:W-:Y:S01]  /*e8a0*/  FADD R208, R147, R208 ;  /* 0x000000d093d07221 */ /* 0x000fe20000000000 */
[----:B------:R-:W2:Y:S04]  /*e8b0*/  LDL.LU R119, [R1+0x1c0] ;  /* 0x0001c00001777983 */ /* 0x000ea80000300800 */
[----:B0-----:R-:W2:Y:S04]  /*e8c0*/  LDL.LU R2, [R1+0x214] ;  /* 0x0002140001027983 */ /* 0x001ea80000300800 */
        /* <DEDUP_REMOVED lines=29> */
[----:B------:R-:W2:Y:S01]  /*eaa0*/  LDL.LU R147, [R1+0x250] ;  /* 0x0002500001937983 */ /* 0x000ea20000300800 */
[----:B----4-:R-:W-:-:S03]  /*eab0*/  FADD R148, R116, R148 ;  /* 0x0000009474947221 */ /* 0x010fc60000000000 */
[----:B------:R-:W4:Y:S04]  /*eac0*/  LDL.LU R116, [R1+0x4f8] ;  /* 0x0004f80001747983 */ /* 0x000f280000300800 */
[----:B------:R0:W-:Y:S01]  /*ead0*/  STL [R1+0x208], R148 ;  /* 0x0002089401007387 */ /* 0x0001e20000100800 */
[----:B-----5:R-:W-:-:S03]  /*eae0*/  FADD R149, R117, R149 ;  /* 0x0000009575957221 */ /* 0x020fc60000000000 */
[----:B0-----:R-:W5:Y:S04]  /*eaf0*/  LDL.LU R148, [R1+0x254] ;  /* 0x0002540001947983 */ /* 0x001f680000300800 */
[----:B------:R-:W4:Y:S04]  /*eb00*/  LDL.LU R117, [R1+0x4f4] ;  /* 0x0004f40001757983 */ /* 0x000f280000300800 */
[----:B------:R0:W-:Y:S04]  /*eb10*/  STL [R1+0x20c], R149 ;  /* 0x00020c9501007387 */ /* 0x0001e80000100800 */
[----:B0-----:R-:W4:Y:S01]  /*eb20*/  LDL.LU R149, [R1+0x258] ;  /* 0x0002580001957983 */ /* 0x001f220000300800 */
[----:B---3--:R-:W-:Y:S01]  /*eb30*/  FADD R0, R118, R0 ;  /* 0x0000000076007221 */ /* 0x008fe20000000000 */
[----:B--2---:R-:W-:-:S02]  /*eb40*/  FADD R2, R119, R2 ;  /* 0x0000000277027221 */ /* 0x004fc40000000000 */
[----:B------:R-:W2:Y:S01]  /*eb50*/  LDL.LU R118, [R1+0x4f0] ;  /* 0x0004f00001767983 */ /* 0x000ea20000300800 */
[----:B------:R-:W-:-:S03]  /*eb60*/  FADD R121, R120, R121 ;  /* 0x0000007978797221 */ /* 0x000fc60000000000 */
[----:B------:R0:W-:Y:S01]  /*eb70*/  STL [R1+0x210], R0 ;  /* 0x0002100001007387 */ /* 0x0001e20000100800 */
[----:B------:R-:W-:-:S03]  /*eb80*/  FADD R123, R122, R123 ;  /* 0x0000007b7a7b7221 */ /* 0x000fc60000000000 */
[----:B0-----:R-:W3:Y:S04]  /*eb90*/  LDL.LU R0, [R1+0x25c] ;  /* 0x00025c0001007983 */ /* 0x001ee80000300800 */
[----:B------:R-:W2:Y:S04]  /*eba0*/  LDL.LU R119, [R1+0x4ec] ;  /* 0x0004ec0001777983 */ /* 0x000ea80000300800 */
[----:B------:R0:W-:Y:S01]  /*ebb0*/  STL [R1+0x214], R2 ;  /* 0x0002140201007387 */ /* 0x0001e20000100800 */
[----:B------:R-:W-:Y:S01]  /*ebc0*/  FADD R125, R124, R125 ;  /* 0x0000007d7c7d7221 */ /* 0x000fe20000000000 */
[----:B------:R-:W-:-:S02]  /*ebd0*/  FADD R127, R126, R127 ;  /* 0x0000007f7e7f7221 */ /* 0x000fc40000000000 */
[----:B0-----:R-:W2:Y:S04]  /*ebe0*/  LDL.LU R2, [R1+0x260] ;  /* 0x0002600001027983 */ /* 0x001ea80000300800 */
[----:B------:R-:W2:Y:S04]  /*ebf0*/  LDL.LU R120, [R1+0x4e8] ;  /* 0x0004e80001787983 */ /* 0x000ea80000300800 */
[----:B------:R0:W-:Y:S01]  /*ec00*/  STL [R1+0x218], R121 ;  /* 0x0002187901007387 */ /* 0x0001e20000100800 */
[----:B------:R-:W-:-:S03]  /*ec10*/  FADD R129, R128, R129 ;  /* 0x0000008180817221 */ /* 0x000fc60000000000 */
        /* <DEDUP_REMOVED lines=42> */
[----:B------:R0:W-:Y:S04]  /*eec0*/  STL [R1+0x244], R144 ;  /* 0x0002449001007387 */ /* 0x0001e80000100800 */
[----:B0-----:R-:W2:Y:S04]  /*eed0*/  LDL.LU R144, [R1+0x278] ;  /* 0x0002780001907983 */ /* 0x001ea80000300800 */
[----:B------:R-:W2:Y:S04]  /*eee0*/  LDL.LU R138, [R1+0x4a0] ;  /* 0x0004a000018a7983 */ /* 0x000ea80000300800 */
[----:B------:R0:W-:Y:S04]  /*eef0*/  STL [R1+0x248], R145 ;  /* 0x0002489101007387 */ /* 0x0001e80000100800 */
[----:B0-----:R-:W2:Y:S04]  /*ef00*/  LDL.LU R145, [R1+0x27c] ;  /* 0x00027c0001917983 */ /* 0x001ea80000300800 */
[----:B------:R0:W-:Y:S01]  /*ef10*/  STL [R1+0x24c], R146 ;  /* 0x00024c9201007387 */ /* 0x0001e20000100800 */
[----:B-----5:R-:W-:-:S03]  /*ef20*/  FADD R148, R24, R148 ;  /* 0x0000009418947221 */ /* 0x020fc60000000000 */
[----:B0-----:R-:W5:Y:S04]  /*ef30*/  LDL.LU R146, [R1+0x280] ;  /* 0x0002800001927983 */ /* 0x001f680000300800 */
[----:B------:R0:W-:Y:S04]  /*ef40*/  STL [R1+0x250], R147 ;  /* 0x0002509301007387 */ /* 0x0001e80000100800 */
[----:B0-----:R-:W5:Y:S01]  /*ef50*/  LDL.LU R147, [R1+0x284] ;  /* 0x0002840001937983 */ /* 0x001f620000300800 */
[----:B----4-:R-:W-:-:S03]  /*ef60*/  FADD R149, R25, R149 ;  /* 0x0000009519957221 */ /* 0x010fc60000000000 */
[----:B------:R0:W-:Y:S04]  /*ef70*/  STL [R1+0x254], R148 ;  /* 0x0002549401007387 */ /* 0x0001e80000100800 */
[----:B0-----:R-:W4:Y:S04]  /*ef80*/  LDL.LU R148, [R1+0x288] ;  /* 0x0002880001947983 */ /* 0x001f280000300800 */
[----:B------:R0:W-:Y:S04]  /*ef90*/  STL [R1+0x258], R149 ;  /* 0x0002589501007387 */ /* 0x0001e80000100800 */
[----:B0-----:R-:W4:Y:S04]  /*efa0*/  LDL.LU R149, [R1+0x28c] ;  /* 0x00028c0001957983 */ /* 0x001f280000300800 */
[----:B------:R-:W4:Y:S01]  /*efb0*/  LDL.LU R150, [R1+0x290] ;  /* 0x0002900001967983 */ /* 0x000f220000300800 */
[----:B---3--:R-:W-:-:S03]  /*efc0*/  FADD R0, R26, R0 ;  /* 0x000000001a007221 */ /* 0x008fc60000000000 */
[----:B------:R-:W3:Y:S01]  /*efd0*/  LDL.LU R151, [R1+0x294] ;  /* 0x0002940001977983 */ /* 0x000ee20000300800 */
[----:B--2---:R-:W-:-:S03]  /*efe0*/  FADD R2, R27, R2 ;  /* 0x000000021b027221 */ /* 0x004fc60000000000 */
[----:B------:R0:W-:Y:S04]  /*eff0*/  STL [R1+0x25c], R0 ;  /* 0x00025c0001007387 */ /* 0x0001e80000100800 */
[----:B------:R-:W2:Y:S04]  /*f000*/  LDL.LU R27, [R1+0x2c8] ;  /* 0x0002c800011b7983 */ /* 0x000ea80000300800 */
[----:B------:R-:W2:Y:S04]  /*f010*/  LDL.LU R26, [R1+0x2cc] ;  /* 0x0002cc00011a7983 */ /* 0x000ea80000300800 */
[----:B------:R1:W-:Y:S04]  /*f020*/  STL [R1+0x260], R2 ;  /* 0x0002600201007387 */ /* 0x0003e80000100800 */
[----:B------:R-:W2:Y:S04]  /*f030*/  LDL.LU R25, [R1+0x2d0] ;  /* 0x0002d00001197983 */ /* 0x000ea80000300800 */
[----:B------:R-:W2:Y:S04]  /*f040*/  LDL.LU R24, [R1+0x2d4] ;  /* 0x0002d40001187983 */ /* 0x000ea80000300800 */
[----:B0-----:R-:W2:Y:S04]  /*f050*/  LDL.LU R0, [R1+0x2d8] ;  /* 0x0002d80001007983 */ /* 0x001ea80000300800 */
[----:B-1----:R-:W2:Y:S01]  /*f060*/  LDL.LU R2, [R1+0x2dc] ;  /* 0x0002dc0001027983 */ /* 0x002ea20000300800 */
[----:B------:R-:W-:-:S05]  /*f070*/  FADD R139, R28, R139 ;  /* 0x0000008b1c8b7221 */ /* 0x000fca0000000000 */
[----:B------:R0:W-:Y:S04]  /*f080*/  STL [R1+0x264], R139 ;  /* 0x0002648b01007387 */ /* 0x0001e80000100800 */
[----:B0-----:R-:W2:Y:S01]  /*f090*/  LDL.LU R139, [R1+0x49c] ;  /* 0x00049c00018b7983 */ /* 0x001ea20000300800 */
[----:B------:R-:W-:-:S03]  /*f0a0*/  FADD R140, R29, R140 ;  /* 0x0000008c1d8c7221 */ /* 0x000fc60000000000 */
[----:B------:R-:W2:Y:S04]  /*f0b0*/  LDL.LU R28, [R1+0x2c4] ;  /* 0x0002c400011c7983 */ /* 0x000ea80000300800 */
        /* <DEDUP_REMOVED lines=20> */
[----:B------:R0:W-:Y:S01]  /*f200*/  STL [R1+0x27c], R145 ;  /* 0x00027c9101007387 */ /* 0x0001e20000100800 */
[----:B-----5:R-:W-:-:S03]  /*f210*/  FADD R146, R35, R146 ;  /* 0x0000009223927221 */ /* 0x020fc60000000000 */
[----:B0-----:R-:W5:Y:S04]  /*f220*/  LDL.LU R145, [R1+0x484] ;  /* 0x0004840001917983 */ /* 0x001f680000300800 */
[----:B------:R-:W5:Y:S04]  /*f230*/  LDL.LU R34, [R1+0x2ac] ;  /* 0x0002ac0001227983 */ /* 0x000f680000300800 */
[----:B------:R0:W-:Y:S01]  /*f240*/  STL [R1+0x280], R146 ;  /* 0x0002809201007387 */ /* 0x0001e20000100800 */
[----:B------:R-:W-:-:S03]  /*f250*/  FADD R147, R36, R147 ;  /* 0x0000009324937221 */ /* 0x000fc60000000000 */
[----:B0-----:R-:W5:Y:S04]  /*f260*/  LDL.LU R146, [R1+0x480] ;  /* 0x0004800001927983 */ /* 0x001f680000300800 */
[----:B------:R-:W5:Y:S01]  /*f270*/  LDL.LU R35, [R1+0x2a8] ;  /* 0x0002a80001237983 */ /* 0x000f620000300800 */
[----:B----4-:R-:W-:-:S03]  /*f280*/  FADD R148, R37, R148 ;  /* 0x0000009425947221 */ /* 0x010fc60000000000 */
[----:B------:R0:W-:Y:S04]  /*f290*/  STL [R1+0x284], R147 ;  /* 0x0002849301007387 */ /* 0x0001e80000100800 */
[----:B0-----:R-:W4:Y:S01]  /*f2a0*/  LDL.LU R147, [R1+0x47c] ;  /* 0x00047c0001937983 */ /* 0x001f220000300800 */
[----:B------:R-:W-:-:S03]  /*f2b0*/  FADD R149, R38, R149 ;  /* 0x0000009526957221 */ /* 0x000fc60000000000 */
[----:B------:R-:W4:Y:S01]  /*f2c0*/  LDL.LU R36, [R1+0x2a4] ;  /* 0x0002a40001247983 */ /* 0x000f220000300800 */
[----:B------:R-:W-:-:S03]  /*f2d0*/  FADD R150, R39, R150 ;  /* 0x0000009627967221 */ /* 0x000fc60000000000 */
[----:B------:R0:W-:Y:S04]  /*f2e0*/  STL [R1+0x288], R148 ;  /* 0x0002889401007387 */ /* 0x0001e80000100800 */
[----:B0-----:R-:W4:Y:S04]  /*f2f0*/  LDL.LU R148, [R1+0x478] ;  /* 0x0004780001947983 */ /* 0x001f280000300800 */
[----:B------:R-:W4:Y:S04]  /*f300*/  LDL.LU R37, [R1+0x2a0] ;  /* 0x0002a00001257983 */ /* 0x000f280000300800 */
[----:B------:R0:W-:Y:S04]  /*f310*/  STL [R1+0x28c], R149 ;  /* 0x00028c9501007387 */ /* 0x0001e80000100800 */
[----:B0-----:R-:W4:Y:S04]  /*f320*/  LDL.LU R149, [R1+0x474] ;  /* 0x0004740001957983 */ /* 0x001f280000300800 */
[----:B------:R-:W4:Y:S04]  /*f330*/  LDL.LU R38, [R1+0x29c] ;  /* 0x00029c0001267983 */ /* 0x000f280000300800 */
[----:B------:R0:W-:Y:S04]  /*f340*/  STL [R1+0x290], R150 ;  /* 0x0002909601007387 */ /* 0x0001e80000100800 */
[----:B0-----:R-:W4:Y:S04]  /*f350*/  LDL.LU R150, [R1+0x470] ;  /* 0x0004700001967983 */ /* 0x001f280000300800 */
[----:B------:R-:W4:Y:S01]  /*f360*/  LDL.LU R39, [R1+0x298] ;  /* 0x0002980001277983 */ /* 0x000f220000300800 */
[----:B---3--:R-:W-:-:S05]  /*f370*/  FADD R151, R40, R151 ;  /* 0x0000009728977221 */ /* 0x008fca0000000000 */
[----:B------:R0:W-:Y:S01]  /*f380*/  STL [R1+0x294], R151 ;  /* 0x0002949701007387 */ /* 0x0001e20000100800 */
[----:B--2---:R-:W-:-:S03]  /*f390*/  FADD R27, R53, R27 ;  /* 0x0000001b351b7221 */ /* 0x004fc60000000000 */
[----:B0-----:R-:W2:Y:S01]  /*f3a0*/  LDL.LU R151, [R1+0x46c] ;  /* 0x00046c0001977983 */ /* 0x001ea20000300800 */
        /* <DEDUP_REMOVED lines=11> */
[----:B-----5:R-:W-:Y:S01]  /*f460*/  FADD R34, R46, R34 ;  /* 0x000000222e227221 */ /* 0x020fe20000000000 */
[----:B------:R-:W-:Y:S01]  /*f470*/  FADD R35, R45, R35 ;  /* 0x000000232d237221 */ /* 0x000fe20000000000 */
[----:B----4-:R-:W-:Y:S01]  /*f480*/  FADD R36, R44, R36 ;  /* 0x000000242c247221 */ /* 0x010fe20000000000 */
[----:B------:R-:W-:Y:S01]  /*f490*/  FADD R37, R43, R37 ;  /* 0x000000252b257221 */ /* 0x000fe20000000000 */
[----:B------:R-:W-:Y:S01]  /*f4a0*/  FADD R38, R42, R38 ;  /* 0x000000262a267221 */ /* 0x000fe20000000000 */
[----:B------:R-:W-:-:S05]  /*f4b0*/  FADD R39, R41, R39 ;  /* 0x0000002729277221 */ /* 0x000fca0000000000 */
[----:B------:R0:W-:Y:S04]  /*f4c0*/  STL [R1+0x298], R39 ;  /* 0x0002982701007387 */ /* 0x0001e80000100800 */
        /* <DEDUP_REMOVED lines=14> */
[----:B------:R-:W2:Y:S04]  /*f5b0*/  LDL.LU R52, [R1+0x2e0] ;  /* 0x0002e00001347983 */ /* 0x000ea80000300800 */
[----:B------:R2:W-:Y:S04]  /*f5c0*/  STL [R1+0x2d4], R24 ;  /* 0x0002d41801007387 */ /* 0x0005e80000100800 */
[----:B------:R-:W2:Y:S04]  /*f5d0*/  LDL.LU R51, [R1+0x2e4] ;  /* 0x0002e40001337983 */ /* 0x000ea80000300800 */
[----:B------:R2:W-:Y:S04]  /*f5e0*/  STL [R1+0x2d8], R0 ;  /* 0x0002d80001007387 */ /* 0x0005e80000100800 */
        /* <DEDUP_REMOVED lines=13> */
[----:B-1----:R-:W2:Y:S04]  /*f6c0*/  LDL.LU R38, [R1+0x318] ;  /* 0x0003180001267983 */ /* 0x002ea80000300800 */
[----:B---3--:R-:W3:Y:S04]  /*f6d0*/  LDL.LU R37, [R1+0x31c] ;  /* 0x00031c0001257983 */ /* 0x008ee80000300800 */
[----:B----4-:R-:W4:Y:S04]  /*f6e0*/  LDL.LU R36, [R1+0x320] ;  /* 0x0003200001247983 */ /* 0x010f280000300800 */
[----:B-----5:R-:W5:Y:S04]  /*f6f0*/  LDL.LU R35, [R1+0x324] ;  /* 0x0003240001237983 */ /* 0x020f680000300800 */
[----:B--2---:R-:W2:Y:S04]  /*f700*/  LDL.LU R34, [R1+0x328] ;  /* 0x0003280001227983 */ /* 0x004ea80000300800 */
        /* <DEDUP_REMOVED lines=12> */
[----:B------:R-:W-:Y:S01]  /*f7d0*/  FADD R52, R59, R52 ;  /* 0x000000343b347221 */ /* 0x000fe20000000000 */
        /* <DEDUP_REMOVED lines=28> */
[----:B---3--:R-:W-:-:S03]  /*f9a0*/  FADD R37, R74, R37 ;  /* 0x000000254a257221 */ /* 0x008fc60000000000 */
[----:B------:R3:W-:Y:S01]  /*f9b0*/  STL [R1+0x318], R38 ;  /* 0x0003182601007387 */ /* 0x0007e20000100800 */
[----:B----4-:R-:W-:-:S03]  /*f9c0*/  FADD R36, R75, R36 ;  /* 0x000000244b247221 */ /* 0x010fc60000000000 */
[----:B------:R4:W-:Y:S01]  /*f9d0*/  STL [R1+0x31c], R37 ;  /* 0x00031c2501007387 */ /* 0x0009e20000100800 */
[----:B-----5:R-:W-:-:S03]  /*f9e0*/  FADD R35, R76, R35 ;  /* 0x000000234c237221 */ /* 0x020fc60000000000 */
[----:B------:R5:W-:Y:S01]  /*f9f0*/  STL [R1+0x320], R36 ;  /* 0x0003202401007387 */ /* 0x000be20000100800 */
[----:B--2---:R-:W-:-:S03]  /*fa00*/  FADD R34, R77, R34 ;  /* 0x000000224d227221 */ /* 0x004fc60000000000 */
        /* <DEDUP_REMOVED lines=22> */
[----:B0-----:R-:W2:Y:S01]  /*fb70*/  LDL.LU R52, [R1+0x35c] ;  /* 0x00035c0001347983 */ /* 0x001ea20000300800 */
[----:B------:R-:W-:-:S03]  /*fb80*/  FADD R2, R89, R2 ;  /* 0x0000000259027221 */ /* 0x000fc60000000000 */
[----:B------:R0:W-:Y:S04]  /*fb90*/  STL [R1+0x350], R24 ;  /* 0x0003501801007387 */ /* 0x0001e80000100800 */
[----:B-1----:R-:W2:Y:S04]  /*fba0*/  LDL.LU R51, [R1+0x360] ;  /* 0x0003600001337983 */ /* 0x002ea80000300800 */
        /* <DEDUP_REMOVED lines=181> */
[----:B------:R-:W-:Y:S01]  /*10700*/  FADD R0, R150, R0 ;  /* 0x0000000096007221 */ /* 0x000fe20000000000 */
[----:B------:R-:W-:-:S05]  /*10710*/  FADD R2, R2, R151 ;  /* 0x0000009702027221 */ /* 0x000fca0000000000 */
[----:B------:R1:W-:Y:S04]  /*10720*/  STL [R1+0x450], R2 ;  /* 0x0004500201007387 */ /* 0x0003e80000100800 */
[----:B------:R1:W-:Y:S04]  /*10730*/  STL [R1+0x448], R24 ;  /* 0x0004481801007387 */ /* 0x0003e80000100800 */
[----:B------:R1:W-:Y:S02]  /*10740*/  STL [R1+0x44c], R0 ;  /* 0x00044c0001007387 */ /* 0x0003e40000100800 */
.L_x_28:
[----:B-1----:R-:W1:Y:S02]  /*10750*/  LDC R0, c[0x0][0x28c] ;  /* 0x0000a300ff007b82 */ /* 0x002e640000000800 */
[----:B-1----:R-:W-:-:S13]  /*10760*/  ISETP.GE.AND P0, PT, R0, 0x1, PT ;  /* 0x000000010000780c */ /* 0x002fda0003f06270 */
[----:B------:R-:W-:Y:S05]  /*10770*/  @!P0 BRA `(.L_x_29) ;  /* 0x0000000000488947 */ /* 0x000fea0003800000 */
[----:B------:R-:W-:-:S06]  /*10780*/  UISETP.NE.AND UP0, UPT, UR23, 0x3, UPT ;  /* 0x000000031700788c */ /* 0x000fcc000bf05270 */
[----:B------:R-:W-:-:S13]  /*10790*/  PLOP3.LUT P0, PT, PT, PT, UP0, 0x80, 0x0 ;  /* 0x000000000000781c */ /* 0x000fda0003f0f008 */
[----:B------:R-:W-:Y:S05]  /*107a0*/  @!P0 BRA `(.L_x_30) ;  /* 0x0000000000048947 */ /* 0x000fea0003800000 */
[----:B------:R-:W-:Y:S01]  /*107b0*/  BPT.TRAP 0x1 ;  /* 0x000000040000795c */ /* 0x000fe20000300000 */
.L_x_30:
[----:B------:R-:W-:-:S04]  /*107c0*/  UISETP.LT.AND UP0, UPT, UR9, 0x1, UPT ;  /* 0x000000010900788c */ /* 0x000fc8000bf01270 */
[----:B------:R-:W-:Y:S02]  /*107d0*/  USEL UR8, UR9, 0x1, UP0 ;  /* 0x0000000109087887 */ /* 0x000fe40008000000 */
[----:B------:R-:W-:Y:S02]  /*107e0*/  UISETP.GT.U32.AND UP0, UPT, UR13, 0x1, UPT ;  /* 0x000000010d00788c */ /* 0x000fe4000bf04070 */
[----:B------:R-:W-:-:S04]  /*107f0*/  UIADD3 UR8, UR5, UR9, -UR8 ;  /* 0x0000000905087290 */ /* 0x000fc8000fffe808 */
[----:B------:R-:W-:Y:S01]  /*10800*/  UIMAD.WIDE.U32 UR6, UR8, -0x55555555, URZ ;  /* 0xaaaaaaab080678a5 */ /* 0x000fe2000f8e003f */
[----:B------:R-:W-:-:S03]  /*10810*/  PLOP3.LUT P0, PT, PT, PT, UP0, 0x80, 0x0 ;  /* 0x000000000000781c */ /* 0x000fc60003f0f008 */
[----:B------:R-:W-:-:S04]  /*10820*/  USHF.R.U32.HI UR6, URZ, 0x1, UR7 ;  /* 0x000000013f067899 */ /* 0x000fc80008011607 */
[----:B------:R-:W-:-:S04]  /*10830*/  UIMAD UR8, UR6, -0x3, UR8 ;  /* 0xfffffffd060878a4 */ /* 0x000fc8000f8e0208 */
[----:B------:R-:W-:-:S04]  /*10840*/  ULEA UR8, UR8, UR11, 0x3 ;  /* 0x0000000b08087291 */ /* 0x000fc8000f8e183f */
[----:B------:R-:W-:-:S04]  /*10850*/  UIADD3 UR8, UR8, 0x18, URZ ;  /* 0x0000001808087890 */ /* 0x000fc8000fffe03f */
[----:B------:R-:W-:-:S09]  /*10860*/  UPRMT UR8, URZ, 0x654, UR8 ;  /* 0x000006543f087896 */ /* 0x000fd20008000008 */
[----:B------:R-:W-:Y:S01]  /*10870*/  SYNCS.ARRIVE.TRANS64.RED.A1T0 RZ, [UR8], RZ ;  /* 0x000000ffffff79a7 */ /* 0x000fe20008100408 */
[----:B------:R-:W-:Y:S05]  /*10880*/  @P0 BRA `(.L_x_29) ;  /* 0x0000000000040947 */ /* 0x000fea0003800000 */
[----:B------:R-:W-:Y:S01]  /*10890*/  BPT.TRAP 0x1 ;  /* 0x000000040000795c */ /* 0x000fe20000300000 */
.L_x_29:
[----:B------:R-:W3:Y:S01]  /*108a0*/  LDL.LU R27, [R1+0x460] ;  /* 0x00046000011b7983 */ /* 0x000ee20000300800 */
[----:B------:R-:W1:Y:S01]  /*108b0*/  LDC R24, c[0x0][0x288] ;  /* 0x0000a200ff187b82 */ /* 0x000e620000000800 */
[----:B------:R-:W0:Y:S01]  /*108c0*/  S2R R26, SR_TID.X ;  /* 0x00000000001a7919 */ /* 0x000e220000002100 */
[----:B------:R-:W-:Y:S01]  /*108d0*/  UIADD3 UR8, UR9, UR5, URZ ;  /* 0x0000000509087290 */ /* 0x000fe2000fffe03f */
[----:B------:R-:W-:Y:S01]  /*108e0*/  ULDC UR6, c[0x0][0x284] ;  /* 0x0000a10000067ab9 */ /* 0x000fe20000000800 */
[----:B------:R-:W4:Y:S01]  /*108f0*/  LDL.LU R25, [R1+0x45c] ;  /* 0x00045c0001197983 */ /* 0x000f220000300800 */
[----:B------:R-:W-:Y:S01]  /*10900*/  USHF.R.S32.HI UR11, URZ, 0x1f, UR10 ;  /* 0x0000001f3f0b7899 */ /* 0x000fe2000801140a */
[----:B------:R-:W-:Y:S01]  /*10910*/  IMAD.MOV.U32 R40, RZ, RZ, -0x1 ;  /* 0xffffffffff287424 */ /* 0x000fe200078e00ff */
[----:B------:R-:W-:Y:S01]  /*10920*/  UISETP.GT.U32.AND UP0, UPT, UR8, 0x2, UPT ;  /* 0x000000020800788c */ /* 0x000fe2000bf04070 */
[----:B------:R-:W-:Y:S01]  /*10930*/  ULDC.64 UR16, c[0x0][0x5d0] ;  /* 0x0001740000107ab9 */ /* 0x000fe20000000a00 */
[----:B------:R-:W-:-:S02]  /*10940*/  UISETP.GE.U32.AND UP1, UPT, UR9, 0x3, UPT ;  /* 0x000000030900788c */ /* 0x000fc4000bf26070 */
[----:B------:R-:W-:Y:S02]  /*10950*/  UIMAD UR5, UR11, UR16, URZ ;  /* 0x000000100b0572a4 */ /* 0x000fe4000f8e023f */
[----:B------:R-:W-:Y:S01]  /*10960*/  UISETP.LT.U32.AND UP0, UPT, UR9, 0x3, UP0 ;  /* 0x000000030900788c */ /* 0x000fe20008701070 */
[C---:B0-----:R-:W-:Y:S01]  /*10970*/  LOP3.LUT R2, R26.reuse, 0x3, RZ, 0xc0, !PT ;  /* 0x000000031a027812 */ /* 0x041fe200078ec0ff */
[----:B------:R-:W-:Y:S01]  /*10980*/  IMAD.SHL.U32 R32, R26, 0x2, RZ ;  /* 0x000000021a207824 */ /* 0x000fe200078e00ff */
[----:B------:R-:W-:-:S03]  /*10990*/  SHF.R.U32.HI R34, RZ, 0x7, R26 ;  /* 0x00000007ff227819 */ /* 0x000fc6000001161a */
[----:B-1----:R-:W-:Y:S01]  /*109a0*/  IMAD R2, R2, -0x2, R24 ;  /* 0xfffffffe02027824 */ /* 0x002fe200078e0218 */
[----:B------:R-:W-:Y:S02]  /*109b0*/  LOP3.LUT R34, R34, 0x1, RZ, 0xc0, !PT ;  /* 0x0000000122227812 */ /* 0x000fe400078ec0ff */
[----:B------:R-:W-:-:S03]  /*109c0*/  LOP3.LUT R32, R32, 0x6, RZ, 0xc0, !PT ;  /* 0x0000000620207812 */ /* 0x000fc600078ec0ff */
[----:B------:R-:W-:Y:S02]  /*109d0*/  IMAD.SHL.U32 R35, R34, 0x40, RZ ;  /* 0x0000004022237824 */ /* 0x000fe400078e00ff */
[----:B---3--:R-:W-:-:S04]  /*109e0*/  IMAD.WIDE R36, R27, 0x100, RZ ;  /* 0x000001001b247825 */ /* 0x008fc800078e02ff */
[----:B----4-:R-:W-:Y:S01]  /*109f0*/  IMAD.SHL.U32 R0, R25, 0x100, RZ ;  /* 0x0000010019007824 */ /* 0x010fe200078e00ff */
[----:B------:R-:W-:-:S04]  /*10a00*/  PRMT R32, R32, 0x6540, R25 ;  /* 0x0000654020207816 */ /* 0x000fc80000000019 */
[----:B------:R-:W-:Y:S01]  /*10a10*/  ISETP.GE.AND P0, PT, R0, R24, PT ;  /* 0x000000180000720c */ /* 0x000fe20003f06270 */
[----:B------:R-:W-:Y:S01]  /*10a20*/  IMAD.IADD R0, R2, 0x1, -R0 ;  /* 0x0000000102007824 */ /* 0x000fe200078e0a00 */
[----:B------:R-:W-:Y:S02]  /*10a30*/  SHF.R.U32.HI R2, RZ, 0x2, R26 ;  /* 0x00000002ff027819 */ /* 0x000fe4000001161a */
[----:B------:R-:W-:Y:S01]  /*10a40*/  LOP3.LUT R24, R26, 0x60, RZ, 0xc0, !PT ;  /* 0x000000601a187812 */ /* 0x000fe200078ec0ff */
[----:B------:R-:W-:Y:S01]  /*10a50*/  IMAD.U32 R26, RZ, RZ, UR16 ;  /* 0x00000010ff1a7e24 */ /* 0x000fe2000f8e00ff */
[----:B------:R-:W-:Y:S02]  /*10a60*/  LOP3.LUT R2, R2, 0x7, RZ, 0xc0, !PT ;  /* 0x0000000702027812 */ /* 0x000fe400078ec0ff */
[----:B------:R-:W-:Y:S02]  /*10a70*/  SHF.R.U32.HI R24, RZ, 0x1, R24 ;  /* 0x00000001ff187819 */ /* 0x000fe40000011618 */
[----:B------:R-:W-:-:S02]  /*10a80*/  LOP3.LUT R35, R35, 0x40, R2, 0xe2, !PT ;  /* 0x0000004023237812 */ /* 0x000fc400078ee202 */
[----:B------:R-:W-:Y:S02]  /*10a90*/  IADD3 R2, RZ, -R24, -R2 ;  /* 0x80000018ff027210 */ /* 0x000fe40007ffe802 */
[----:B------:R-:W-:Y:S02]  /*10aa0*/  SHF.R.S32.HI R33, RZ, 0x1f, R32 ;  /* 0x0000001fff217819 */ /* 0x000fe40000011420 */
[----:B------:R-:W-:Y:S01]  /*10ab0*/  LOP3.LUT R35, R36, R35, R24, 0xfe, !PT ;  /* 0x0000002324237212 */ /* 0x000fe200078efe18 */
[----:B------:R-:W-:Y:S02]  /*10ac0*/  IMAD R34, R34, -0x40, R2 ;  /* 0xffffffc022227824 */ /* 0x000fe400078e0202 */
[----:B------:R-:W-:Y:S02]  /*10ad0*/  IMAD.SHL.U32 R2, R27, 0x100, RZ ;  /* 0x000001001b027824 */ /* 0x000fe400078e00ff */
[----:B------:R-:W-:-:S03]  /*10ae0*/  IMAD.WIDE.U32 R26, R26, UR10, R32 ;  /* 0x0000000a1a1a7c25 */ /* 0x000fc6000f8e0020 */
[C---:B------:R-:W-:Y:S02]  /*10af0*/  IADD3 R34, -R2.reuse, UR6, R34 ;  /* 0x0000000602227c10 */ /* 0x040fe4000fffe122 */
[----:B------:R-:W-:Y:S01]  /*10b00*/  ISETP.GE.OR P0, PT, R2, UR6, P0 ;  /* 0x0000000602007c0c */ /* 0x000fe20008706670 */
[----:B------:R-:W-:-:S04]  /*10b10*/  UIMAD.WIDE.U32 UR6, UR8, -0x55555555, URZ ;  /* 0xaaaaaaab080678a5 */ /* 0x000fc8000f8e003f */
[----:B------:R-:W-:Y:S02]  /*10b20*/  USHF.R.U32.HI UR6, URZ, 0x1, UR7 ;  /* 0x000000013f067899 */ /* 0x000fe40008011607 */
[----:B------:R-:W-:Y:S02]  /*10b30*/  UIMAD UR7, UR10, UR17, UR5 ;  /* 0x000000110a0772a4 */ /* 0x000fe4000f8e0205 */
[----:B------:R-:W-:-:S04]  /*10b40*/  USEL UR5, URZ, 0x1, !UP0 ;  /* 0x000000013f057887 */ /* 0x000fc8000c000000 */
[----:B------:R-:W-:Y:S01]  /*10b50*/  ULOP3.LUT UR4, UR4, UR5, URZ, 0x3c, !UPT ;  /* 0x0000000504047292 */ /* 0x000fe2000f8e3c3f */
[----:B------:R-:W-:Y:S01]  /*10b60*/  VIADD R27, R27, UR7 ;  /* 0x000000071b1b7c36 */ /* 0x000fe20008000000 */
[----:B------:R-:W-:Y:S02]  /*10b70*/  UIMAD UR5, UR6, -0x3, UR8 ;  /* 0xfffffffd060578a4 */ /* 0x000fe4000f8e0208 */
[----:B------:R-:W-:Y:S01]  /*10b80*/  @UP1 ULOP3.LUT UR4, UR4, 0x1, UR6, 0x78, !UPT ;  /* 0x0000000104041892 */ /* 0x000fe2000f8e7806 */
[----:B------:R-:W-:Y:S11]  /*10b90*/  @P0 BRA `(.L_x_31) ;  /* 0x0000012400b40947 */ /* 0x000ff60003800000 */
[----:B------:R-:W0:Y:S01]  /*10ba0*/  LDC.64 R28, c[0x0][0x5c8] ;  /* 0x00017200ff1c7b82 */ /* 0x000e220000000a00 */
[----:B------:R-:W-:Y:S01]  /*10bb0*/  ULDC.64 UR6, c[0x0][0x5c0] ;  /* 0x0001700000067ab9 */ /* 0x000fe20000000a00 */
[----:B------:R-:W-:Y:S01]  /*10bc0*/  BSSY B0, `(.L_x_31) ;  /* 0x000126a000007945 */ /* 0x000fe20003800000 */
[-C--:B0-----:R-:W-:Y:S01]  /*10bd0*/  IMAD R2, R37, R28.reuse, RZ ;  /* 0x0000001c25027224 */ /* 0x081fe200078e02ff */
[----:B------:R-:W-:Y:S01]  /*10be0*/  SHF.L.U64.HI R38, R28, 0x3, R29 ;  /* 0x000000031c267819 */ /* 0x000fe2000001021d */
[----:B------:R-:W-:-:S04]  /*10bf0*/  IMAD.WIDE.U32 R26, R35, R28, R26 ;  /* 0x0000001c231a7225 */ /* 0x000fc800078e001a */
[----:B------:R-:W-:Y:S01]  /*10c00*/  IMAD R2, R35, R29, R2 ;  /* 0x0000001d23027224 */ /* 0x000fe200078e0202 */
[C---:B------:R-:W-:Y:S01]  /*10c10*/  LEA R30, P2, R28.reuse, R26, 0x7 ;  /* 0x0000001a1c1e7211 */ /* 0x040fe200078438ff */
[----:B------:R-:W-:Y:S01]  /*10c20*/  IMAD.SHL.U32 R25, R28, 0x8, RZ ;  /* 0x000000081c197824 */ /* 0x000fe200078e00ff */
[----:B------:R-:W-:Y:S01]  /*10c30*/  IADD3 R24, P5, R26, UR6, RZ ;  /* 0x000000061a187c10 */ /* 0x000fe2000ffbe0ff */
[----:B------:R-:W-:-:S03]  /*10c40*/  IMAD.IADD R2, R27, 0x1, R2 ;  /* 0x000000011b027824 */ /* 0x000fc600078e0202 */
[----:B------:R-:W-:Y:S02]  /*10c50*/  IADD3 R26, P0, P1, R26, UR6, R25 ;  /* 0x000000061a1a7c10 */ /* 0x000fe4000f91e019 */
[----:B------:R-:W-:Y:S02]  /*10c60*/  LEA.HI.X R31, R28, R2, R29, 0x7, P2 ;  /* 0x000000021c1f7211 */ /* 0x000fe400010f3c1d */
[----:B------:R-:W-:Y:S02]  /*10c70*/  IADD3 R28, P2, P3, R30, UR6, R25 ;  /* 0x000000061e1c7c10 */ /* 0x000fe4000fb5e019 */
[----:B------:R-:W-:Y:S02]  /*10c80*/  IADD3.X R25, R2, UR7, RZ, P5, !PT ;  /* 0x0000000702197c10 */ /* 0x000fe4000affe4ff */
[----:B------:R-:W-:Y:S02]  /*10c90*/  FSETP.NEU.AND P5, PT, RZ, UR22, PT ;  /* 0x00000016ff007c0b */ /* 0x000fe4000bfad000 */
[----:B------:R-:W-:-:S02]  /*10ca0*/  IADD3 R30, P6, R30, UR6, RZ ;  /* 0x000000061e1e7c10 */ /* 0x000fc4000ffde0ff */
[C-C-:B------:R-:W-:Y:S02]  /*10cb0*/  IADD3.X R29, R31.reuse, UR7, R38.reuse, P2, P3 ;  /* 0x000000071f1d7c10 */ /* 0x140fe400097e6426 */
[----:B------:R-:W-:Y:S02]  /*10cc0*/  IADD3.X R27, R2, UR7, R38, P0, P1 ;  /* 0x00000007021b7c10 */ /* 0x000fe400087e2426 */
[----:B------:R-:W-:-:S05]  /*10cd0*/  IADD3.X R31, R31, UR7, RZ, P6, !PT ;  /* 0x000000071f1f7c10 */ /* 0x000fca000b7fe4ff */
[----:B------:R-:W-:Y:S05]  /*10ce0*/  @!P5 BRA `(.L_x_32) ;  /* 0x000000d800f8d947 */ /* 0x000fea0003800000 */
[----:B------:R-:W-:Y:S01]  /*10cf0*/  ULDC.64 UR6, c[0x0][0x5b8] ;  /* 0x00016e0000067ab9 */ /* 0x000fe20000000a00 */
[----:B------:R-:W-:Y:S01]  /*10d00*/  BSSY B1, `(.L_x_33) ;  /* 0x0000013000017945 */ /* 0x000fe20003800000 */
[----:B------:R-:W-:Y:S01]  /*10d10*/  IMAD.U32 R2, RZ, RZ, UR6 ;  /* 0x00000006ff027e24 */ /* 0x000fe2000f8e00ff */
[----:B------:R-:W-:-:S03]  /*10d20*/  UIMAD UR6, UR11, UR6, URZ ;  /* 0x000000060b0672a4 */ /* 0x000fc6000f8e023f */
[----:B------:R-:W-:Y:S01]  /*10d30*/  IMAD.WIDE.U32 R32, R2, UR10, R32 ;  /* 0x0000000a02207c25 */ /* 0x000fe2000f8e0020 */
[----:B------:R-:W-:-:S03]  /*10d40*/  UIMAD UR6, UR10, UR7, UR6 ;  /* 0x000000070a0672a4 */ /* 0x000fc6000f8e0206 */
[----:B------:R-:W-:Y:S01]  /*10d50*/  IMAD.MOV.U32 R38, RZ, RZ, R32 ;  /* 0x000000ffff267224 */ /* 0x000fe200078e0020 */
[----:B------:R-:W-:Y:S02]  /*10d60*/  ULDC.64 UR10, c[0x0][0x5a8] ;  /* 0x00016a00000a7ab9 */ /* 0x000fe40000000a00 */
[----:B------:R-:W-:Y:S01]  /*10d70*/  VIADD R39, R33, UR6 ;  /* 0x0000000621277c36 */ /* 0x000fe20008000000 */
[----:B------:R-:W-:Y:S02]  /*10d80*/  ULDC.64 UR6, c[0x0][0x5b0] ;  /* 0x00016c0000067ab9 */ /* 0x000fe40000000a00 */
[----:B------:R-:W-:Y:S02]  /*10d90*/  IMAD R2, R37, UR6, RZ ;  /* 0x0000000625027c24 */ /* 0x000fe4000f8e02ff */
[----:B------:R-:W-:-:S04]  /*10da0*/  IMAD.WIDE.U32 R32, R35, UR6, R38 ;  /* 0x0000000623207c25 */ /* 0x000fc8000f8e0026 */
[----:B------:R-:W-:Y:S01]  /*10db0*/  IMAD R2, R35, UR7, R2 ;  /* 0x0000000723027c24 */ /* 0x000fe2000f8e0202 */
[----:B------:R-:W-:-:S04]  /*10dc0*/  IADD3 R32, P0, R32, UR10, RZ ;  /* 0x0000000a20207c10 */ /* 0x000fc8000ff1e0ff */
[--C-:B------:R-:W-:Y:S02]  /*10dd0*/  IADD3.X R33, R33, UR11, R2.reuse, P0, !PT ;  /* 0x0000000b21217c10 */ /* 0x100fe400087fe402 */
[----:B------:R-:W-:Y:S02]  /*10de0*/  ISETP.GE.AND P0, PT, R34, 0x1, PT ;  /* 0x000000012200780c */ /* 0x000fe40003f06270 */
[----:B------:R-:W-:Y:S02]  /*10df0*/  PRMT R2, RZ, 0x7610, R2 ;  /* 0x00007610ff027816 */ /* 0x000fe40000000002 */
[----:B------:R-:W-:-:S13]  /*10e00*/  ISETP.LT.OR P1, PT, R0, 0x1, !P0 ;  /* 0x000000010000780c */ /* 0x000fda0004721670 */
[----:B------:R-:W-:Y:S05]  /*10e10*/  @P1 BRA `(.L_x_34) ;  /* 0x0000000000041947 */ /* 0x000fea0003800000 */
[----:B------:R0:W5:Y:S02]  /*10e20*/  LDG.E.U8 R2, desc[UR20][R32.64] ;  /* 0x0000001420027981 */ /* 0x000164000c1e1100 */
.L_x_34:
[----:B------:R-:W-:Y:S05]  /*10e30*/  BSYNC B1 ;  /* 0x0000000000017941 */ /* 0x000fea0003800000 */
.L_x_33:
[----:B-----5:R-:W-:Y:S01]  /*10e40*/  LOP3.LUT R2, R2, 0xff, RZ, 0xc0, !PT ;  /* 0x000000ff02027812 */ /* 0x020fe200078ec0ff */
[----:B------:R-:W-:Y:S03]  /*10e50*/  BSSY B1, `(.L_x_35) ;  /* 0x000000b000017945 */ /* 0x000fe60003800000 */
[----:B------:R-:W-:-:S05]  /*10e60*/  F2FP.F16.E5M2.UNPACK_B R2, R2 ;  /* 0x00000002ff02723e */ /* 0x000fca00020004ff */
[----:B------:R-:W-:-:S05]  /*10e70*/  HADD2.F32 R2, -RZ, R2.H0_H0 ;  /* 0x20000002ff027230 */ /* 0x000fca0000004100 */
[----:B------:R-:W-:-:S04]  /*10e80*/  FMUL R2, R2, UR22 ;  /* 0x0000001602027c20 */ /* 0x000fc80008400000 */
[--C-:B------:R-:W-:Y:S01]  /*10e90*/  FFMA R3, R3, UR15, R2.reuse ;  /* 0x0000000f03037c23 */ /* 0x100fe20008000002 */
[----:B------:R-:W-:-:S04]  /*10ea0*/  PRMT R2, RZ, 0x7610, R2 ;  /* 0x00007610ff027816 */ /* 0x000fc80000000002 */
[----:B------:R-:W-:-:S05]  /*10eb0*/  F2FP.SATFINITE.E5M2.F32.PACK_AB_MERGE_C R3, RZ, R3, RZ ;  /* 0x00000003ff03723e */ /* 0x000fca00048060ff */
[----:B------:R1:W-:Y:S01]  /*10ec0*/  @!P1 STG.E.U8 desc[UR20][R24.64], R3 ;  /* 0x0000000318009986 */ /* 0x0003e2000c101114 */
[----:B------:R-:W-:-:S13]  /*10ed0*/  ISETP.LT.OR P1, PT, R0, 0x2, !P0 ;  /* 0x000000020000780c */ /* 0x000fda0004721670 */
[----:B-1----:R-:W-:Y:S05]  /*10ee0*/  @P1 BRA `(.L_x_36) ;  /* 0x0000000000041947 */ /* 0x002fea0003800000 */
[----:B------:R1:W5:Y:S02]  /*10ef0*/  LDG.E.U8 R2, desc[UR20][R32.64+0x1] ;  /* 0x0000011420027981 */ /* 0x000364000c1e1100 */
.L_x_36:
[----:B------:R-:W-:Y:S05]  /*10f00*/  BSYNC B1 ;  /* 0x0000000000017941 */ /* 0x000fea0003800000 */
.L_x_35:
[----:B-----5:R-:W-:Y:S01]  /*10f10*/  LOP3.LUT R2, R2, 0xff, RZ, 0xc0, !PT ;  /* 0x000000ff02027812 */ /* 0x020fe200078ec0ff */
[----:B------:R-:W-:Y:S03]  /*10f20*/  BSSY B1, `(.L_x_37) ;  /* 0x0000013000017945 */ /* 0x000fe60003800000 */
[----:B------:R-:W-:-:S05]  /*10f30*/  F2FP.F16.E5M2.UNPACK_B R2, R2 ;  /* 0x00000002ff02723e */ /* 0x000fca00020004ff */
[----:B------:R-:W-:-:S05]  /*10f40*/  HADD2.F32 R2, -RZ, R2.H0_H0 ;  /* 0x20000002ff027230 */ /* 0x000fca0000004100 */
[----:B------:R-:W-:-:S04]  /*10f50*/  FMUL R2, R2, UR22 ;  /* 0x0000001602027c20 */ /* 0x000fc80008400000 */
[----:B------:R-:W-:-:S05]  /*10f60*/  FFMA R4, R4, UR15, R2 ;  /* 0x0000000f04047c23 */ /* 0x000fca0008000002 */
[----:B------:R-:W-:-:S05]  /*10f70*/  F2FP.SATFINITE.E5M2.F32.PACK_AB_MERGE_C R4, RZ, R4, RZ ;  /* 0x00000004ff04723e */ /* 0x000fca00048060ff */
[----:B------:R3:W-:Y:S01]  /*10f80*/  @!P1 STG.E.U8 desc[UR20][R24.64+0x1], R4 ;  /* 0x0000010418009986 */ /* 0x0007e2000c101114 */
[----:B------:R-:W-:-:S05]  /*10f90*/  IADD3 R2, P1, R35, 0x8, RZ ;  /* 0x0000000823027810 */ /* 0x000fca0007f3e0ff */
[----:B------:R-:W-:-:S04]  /*10fa0*/  IMAD.X R3, RZ, RZ, R37, P1 ;  /* 0x000000ffff037224 */ /* 0x000fc800008e0625 */
[----:B------:R-:W-:-:S04]  /*10fb0*/  IMAD R3, R3, UR6, RZ ;  /* 0x0000000603037c24 */ /* 0x000fc8000f8e02ff */
[C---:B---3--:R-:W-:Y:S02]  /*10fc0*/  IMAD R4, R2.reuse, UR7, R3 ;  /* 0x0000000702047c24 */ /* 0x048fe4000f8e0203 */
[----:B------:R-:W-:-:S03]  /*10fd0*/  IMAD.WIDE.U32 R2, R2, UR6, R38 ;  /* 0x0000000602027c25 */ /* 0x000fc6000f8e0026 */
[----:B------:R-:W-:-:S04]  /*10fe0*/  IADD3 R2, P1, R2, UR10, RZ ;  /* 0x0000000a02027c10 */ /* 0x000fc8000ff3e0ff */
[--C-:B------:R-:W-:Y:S02]  /*10ff0*/  IADD3.X R3, R3, UR11, R4.reuse, P1, !PT ;  /* 0x0000000b03037c10 */ /* 0x100fe40008ffe404 */
[----:B------:R-:W-:Y:S02]  /*11000*/  ISETP.GE.AND P1, PT, R34, 0x9, PT ;  /* 0x000000092200780c */ /* 0x000fe40003f26270 */
[----:B------:R-:W-:Y:S02]  /*11010*/  PRMT R4, RZ, 0x7610, R4 ;  /* 0x00007610ff047816 */ /* 0x000fe40000000004 */
[----:B------:R-:W-:-:S13]  /*11020*/  ISETP.LT.OR P2, PT, R0, 0x1, !P1 ;  /* 0x000000010000780c */ /* 0x000fda0004f41670 */
[----:B------:R-:W-:Y:S05]  /*11030*/  @P2 BRA `(.L_x_38) ;  /* 0x0000000000042947 */ /* 0x000fea0003800000 */
[----:B------:R3:W5:Y:S02]  /*11040*/  LDG.E.U8 R4, desc[UR20][R2.64] ;  /* 0x0000001402047981 */ /* 0x000764000c1e1100 */
.L_x_38:
[----:B------:R-:W-:Y:S05]  /*11050*/  BSYNC B1 ;  /* 0x0000000000017941 */ /* 0x000fea0003800000 */
.L_x_37:
        /* <DEDUP_REMOVED lines=10> */
[----:B----4-:R-:W-:Y:S05]  /*11100*/  @P2 BRA `(.L_x_40) ;  /* 0x0000000000042947 */ /* 0x010fea0003800000 */
[----:B------:R4:W5:Y:S02]  /*11110*/  LDG.E.U8 R4, desc[UR20][R2.64+0x1] ;  /* 0x0000011402047981 */ /* 0x000964000c1e1100 */
.L_x_40:
[----:B------:R-:W-:Y:S05]  /*11120*/  BSYNC B1 ;  /* 0x0000000000017941 */ /* 0x000fea0003800000 */
.L_x_39:
[----:B-----5:R-:W-:Y:S01]  /*11130*/  LOP3.LUT R4, R4, 0xff, RZ, 0xc0, !PT ;  /* 0x000000ff04047812 */ /* 0x020fe200078ec0ff */
[----:B------:R-:W-:Y:S01]  /*11140*/  BSSY B1, `(.L_x_41) ;  /* 0x000000b000017945 */ /* 0x000fe20003800000 */
[----:B------:R-:W-:Y:S02]  /*11150*/  ISETP.LT.OR P3, PT, R0, 0x9, !P0 ;  /* 0x000000090000780c */ /* 0x000fe40004761670 */
[----:B------:R-:W-:-:S05]  /*11160*/  F2FP.F16.E5M2.UNPACK_B R4, R4 ;  /* 0x00000004ff04723e */ /* 0x000fca00020004ff */
[----:B------:R-:W-:-:S05]  /*11170*/  HADD2.F32 R4, -RZ, R4.H0_H0 ;  /* 0x20000004ff047230 */ /* 0x000fca0000004100 */
[----:B------:R-:W-:-:S04]  /*11180*/  FMUL R4, R4, UR22 ;  /* 0x0000001604047c20 */ /* 0x000fc80008400000 */
[--C-:B------:R-:W-:Y:S01]  /*11190*/  FFMA R6, R6, UR15, R4.reuse ;  /* 0x0000000f06067c23 */ /* 0x100fe20008000004 */
[----:B------:R-:W-:-:S04]  /*111a0*/  PRMT R4, RZ, 0x7610, R4 ;  /* 0x00007610ff047816 */ /* 0x000fc80000000004 */
[----:B------:R-:W-:-:S05]  /*111b0*/  F2FP.SATFINITE.E5M2.F32.PACK_AB_MERGE_C R6, RZ, R6, RZ ;  /* 0x00000006ff06723e */ /* 0x000fca00048060ff */
[----:B------:R0:W-:Y:S01]  /*111c0*/  @!P2 STG.E.U8 desc[UR20][R26.64+0x1], R6 ;  /* 0x000001061a00a986 */ /* 0x0001e2000c101114 */
[----:B------:R-:W-:Y:S05]  /*111d0*/  @P3 BRA `(.L_x_42) ;  /* 0x0000000000043947 */ /* 0x000fea0003800000 */
[----:B------:R0:W5:Y:S02]  /*111e0*/  LDG.E.U8 R4, desc[UR20][R32.64+0x8] ;  /* 0x0000081420047981 */ /* 0x000164000c1e1100 */
.L_x_42:
[----:B------:R-:W-:Y:S05]  /*111f0*/  BSYNC B1 ;  /* 0x0000000000017941 */ /* 0x000fea0003800000 */
.L_x_41:
        /* <DEDUP_REMOVED lines=12> */
.L_x_44:
[----:B------:R-:W-:Y:S05]  /*112c0*/  BSYNC B1 ;  /* 0x0000000000017941 */ /* 0x000fea0003800000 */
.L_x_43:
        /* <DEDUP_REMOVED lines=12> */
.L_x_46:
[----:B------:R-:W-:Y:S05]  /*11390*/  BSYNC B1 ;  /* 0x0000000000017941 */ /* 0x000fea0003800000 */
.L_x_45:
        /* <DEDUP_REMOVED lines=12> */
.L_x_48:
[----:B------:R-:W-:Y:S05]  /*11460*/  BSYNC B1 ;  /* 0x0000000000017941 */ /* 0x000fea0003800000 */
.L_x_47:
        /* <DEDUP_REMOVED lines=12> */
.L_x_50:
[----:B------:R-:W-:Y:S05]  /*11530*/  BSYNC B1 ;  /* 0x0000000000017941 */ /* 0x000fea0003800000 */
.L_x_49:
        /* <DEDUP_REMOVED lines=12> */
.L_x_52:
[----:B------:R-:W-:Y:S05]  /*11600*/  BSYNC B1 ;  /* 0x0000000000017941 */ /* 0x000fea0003800000 */
.L_x_51:
        /* <DEDUP_REMOVED lines=12> */
.L_x_54:
[----:B------:R-:W-:Y:S05]  /*116d0*/  BSYNC B1 ;  /* 0x0000000000017941 */ /* 0x000fea0003800000 */
.L_x_53:
        /* <DEDUP_REMOVED lines=12> */
.L_x_56:
[----:B------:R-:W-:Y:S05]  /*117a0*/  BSYNC B1 ;  /* 0x0000000000017941 */ /* 0x000fea0003800000 */
.L_x_55:
        /* <DEDUP_REMOVED lines=12> */
.L_x_58:
[----:B------:R-:W-:Y:S05]  /*11870*/  BSYNC B1 ;  /* 0x0000000000017941 */ /* 0x000fea0003800000 */
.L_x_57:
        /* <DEDUP_REMOVED lines=12> */
.L_x_60:
[----:B------:R-:W-:Y:S05]  /*11940*/  BSYNC B1 ;  /* 0x0000000000017941 */ /* 0x000fea0003800000 */
.L_x_59:
        /* <DEDUP_REMOVED lines=12> */
.L_x_62:
[----:B------:R-:W-:Y:S05]  /*11a10*/  BSYNC B1 ;  /* 0x0000000000017941 */ /* 0x000fea0003800000 */
.L_x_61:
        /* <DEDUP_REMOVED lines=12> */
.L_x_64:
[----:B------:R-:W-:Y:S05]  /*11ae0*/  BSYNC B1 ;  /* 0x0000000000017941 */ /* 0x000fea0003800000 */
.L_x_63:
        /* <DEDUP_REMOVED lines=12> */
.L_x_66:
[----:B------:R-:W-:Y:S05]  /*11bb0*/  BSYNC B1 ;  /* 0x0000000000017941 */ /* 0x000fea0003800000 */
.L_x_65:
        /* <DEDUP_REMOVED lines=12> */
.L_x_68:
[----:B------:R-:W-:Y:S05]  /*11c80*/  BSYNC B1 ;  /* 0x0000000000017941 */ /* 0x000fea0003800000 */
.L_x_67:
        /* <DEDUP_REMOVED lines=12> */
.L_x_70:
[----:B------:R-:W-:Y:S05]  /*11d50*/  BSYNC B1 ;  /* 0x0000000000017941 */ /* 0x000fea0003800000 */
.L_x_69:
        /* <DEDUP_REMOVED lines=12> */
.L_x_72:
[----:B------:R-:W-:Y:S05]  /*11e20*/  BSYNC B1 ;  /* 0x0000000000017941 */ /* 0x000fea0003800000 */
.L_x_71:
        /* <DEDUP_REMOVED lines=12> */
.L_x_74:
[----:B------:R-:W-:Y:S05]  /*11ef0*/  BSYNC B1 ;  /* 0x0000000000017941 */ /* 0x000fea0003800000 */
.L_x_73:
        /* <DEDUP_REMOVED lines=12> */
.L_x_76:
[----:B------:R-:W-:Y:S05]  /*11fc0*/  BSYNC B1 ;  /* 0x0000000000017941 */ /* 0x000fea0003800000 */
.L_x_75:
        /* <DEDUP_REMOVED lines=12> */
.L_x_78:
[----:B------:R-:W-:Y:S05]  /*12090*/  BSYNC B1 ;  /* 0x0000000000017941 */ /* 0x000fea0003800000 */
.L_x_77:
        /* <DEDUP_REMOVED lines=12> */
.L_x_80:
[----:B------:R-:W-:Y:S05]  /*12160*/  BSYNC B1 ;  /* 0x0000000000017941 */ /* 0x000fea0003800000 */
.L_x_79:
        /* <DEDUP_REMOVED lines=12> */
.L_x_82:
[----:B------:R-:W-:Y:S05]  /*12230*/  BSYNC B1 ;  /* 0x0000000000017941 */ /* 0x000fea0003800000 */
.L_x_81:
        /* <DEDUP_REMOVED lines=12> */
.L_x_84:
[----:B------:R-:W-:Y:S05]  /*12300*/  BSYNC B1 ;  /* 0x0000000000017941 */ /* 0x000fea0003800000 */
.L_x_83:
        /* <DEDUP_REMOVED lines=12> */
.L_x_86:
[----:B------:R-:W-:Y:S05]  /*123d0*/  BSYNC B1 ;  /* 0x0000000000017941 */ /* 0x000fea0003800000 */
.L_x_85:
        /* <DEDUP_REMOVED lines=12> */
.L_x_88:
[----:B------:R-:W-:Y:S05]  /*124a0*/  BSYNC B1 ;  /* 0x0000000000017941 */ /* 0x000fea0003800000 */
.L_x_87:
        /* <DEDUP_REMOVED lines=12> */
.L_x_90:
[----:B------:R-:W-:Y:S05]  /*12570*/  BSYNC B1 ;  /* 0x0000000000017941 */ /* 0x000fea0003800000 */
.L_x_89:
        /* <DEDUP_REMOVED lines=12> */
.L_x_92:
[----:B------:R-:W-:Y:S05]  /*12640*/  BSYNC B1 ;  /* 0x0000000000017941 */ /* 0x000fea0003800000 */
.L_x_91:
        /* <DEDUP_REMOVED lines=12> */
.L_x_94:
[----:B------:R-:W-:Y:S05]  /*12710*/  BSYNC B1 ;  /* 0x0000000000017941 */ /* 0x000fea0003800000 */
.L_x_93:
        /* <DEDUP_REMOVED lines=12> */
.L_x_96:
[----:B------:R-:W-:Y:S05]  /*127e0*/  BSYNC B1 ;  /* 0x0000000000017941 */ /* 0x000fea0003800000 */
.L_x_95:
        /* <DEDUP_REMOVED lines=12> */
.L_x_98:
[----:B------:R-:W-:Y:S05]  /*128b0*/  BSYNC B1 ;  /* 0x0000000000017941 */ /* 0x000fea0003800000 */
.L_x_97:
        /* <DEDUP_REMOVED lines=12> */
.L_x_100:
[----:B------:R-:W-:Y:S05]  /*12980*/  BSYNC B1 ;  /* 0x0000000000017941 */ /* 0x000fea0003800000 */
.L_x_99:
        /* <DEDUP_REMOVED lines=12> */
.L_x_102:
[----:B------:R-:W-:Y:S05]  /*12a50*/  BSYNC B1 ;  /* 0x0000000000017941 */ /* 0x000fea0003800000 */
.L_x_101:
        /* <DEDUP_REMOVED lines=12> */
.L_x_104:
[----:B------:R-:W-:Y:S05]  /*12b20*/  BSYNC B1 ;  /* 0x0000000000017941 */ /* 0x000fea0003800000 */
.L_x_103:
        /* <DEDUP_REMOVED lines=12> */
.L_x_106:
[----:B------:R-:W-:Y:S05]  /*12bf0*/  BSYNC B1 ;  /* 0x0000000000017941 */ /* 0x000fea0003800000 */
.L_x_105:
        /* <DEDUP_REMOVED lines=12> */
.L_x_108:
[----:B------:R-:W-:Y:S05]  /*12cc0*/  BSYNC B1 ;  /* 0x0000000000017941 */ /* 0x000fea0003800000 */
.L_x_107:
        /* <DEDUP_REMOVED lines=12> */
.L_x_110:
[----:B------:R-:W-:Y:S05]  /*12d90*/  BSYNC B1 ;  /* 0x0000000000017941 */ /* 0x000fea0003800000 */
.L_x_109:
        /* <DEDUP_REMOVED lines=12> */
.L_x_112:
[----:B------:R-:W-:Y:S05]  /*12e60*/  BSYNC B1 ;  /* 0x0000000000017941 */ /* 0x000fea0003800000 */
.L_x_111:
        /* <DEDUP_REMOVED lines=12> */
.L_x_114:
[----:B------:R-:W-:Y:S05]  /*12f30*/  BSYNC B1 ;  /* 0x0000000000017941 */ /* 0x000fea0003800000 */
.L_x_113:
[----:B-----5:R-:W-:Y:S01]  /*12f40*/  LOP3.LUT R4, R4, 0xff, RZ, 0xc0, !PT ;  /* 0x000000ff04047812 */ /* 0x020fe200078ec0ff */
[----:B------:R-:W-:Y:S01]  /*12f50*/  BSSY B1, `(.L_x_115) ;  /* 0x000000b000017945 */ /* 0x000fe20003800000 */
[----:B------:R-:W-:Y:S02]  /*12f60*/  ISETP.LT.OR P2, PT, R0, 0x52, !P0 ;  /* 0x000000520000780c */ /* 0x000fe40004741670 */
[----:B------:R-:W-:-:S05]  /*12f70*/  F2FP.F16.E5M2.UNPACK_B R4, R4 ;  /* 0x00000004ff04723e */ /* 0x000fca00020004ff */
[----:B------:R-:W-:-:S05]  /*12f80*/  HADD2.F32 R4, -RZ, R4.H0_H0 ;  /* 0x20000004ff047230 */ /* 0x000fca0000004100 */
[----:B------:R-:W-:-:S04]  /*12f90*/  FMUL R4, R4, UR22 ;  /* 0x0000001604047c20 */ /* 0x000fc80008400000 */
[----:B------:R-:W-:-:S05]  /*12fa0*/  FFMA R4, R171, UR15, R4 ;  /* 0x0000000fab047c23 */ /* 0x000fca0008000004 */
[----:B------:R-:W-:Y:S02]  /*12fb0*/  F2FP.SATFINITE.E5M2.F32.PACK_AB_MERGE_C R5, RZ, R4, RZ ;  /* 0x00000004ff05723e */ /* 0x000fe400048060ff */
[----:B------:R-:W-:-:S03]  /*12fc0*/  PRMT R4, RZ, 0x7610, R4 ;  /* 0x00007610ff047816 */ /* 0x000fc60000000004 */
[----:B------:R0:W-:Y:S01]  /*12fd0*/  @!P3 STG.E.U8 desc[UR20][R24.64+0x50], R5 ;  /* 0x000050051800b986 */ /* 0x0001e2000c101114 */
[----:B------:R-:W-:Y:S05]  /*12fe0*/  @P2 BRA `(.L_x_116) ;  /* 0x0000000000042947 */ /* 0x000fea0003800000 */
[----:B------:R0:W5:Y:S02]  /*12ff0*/  LDG.E.U8 R4, desc[UR20][R32.64+0x51] ;  /* 0x0000511420047981 */ /* 0x000164000c1e1100 */
.L_x_116:
[----:B------:R-:W-:Y:S05]  /*13000*/  BSYNC B1 ;  /* 0x0000000000017941 */ /* 0x000fea0003800000 */
.L_x_115:
[----:B-----5:R-:W-:Y:S01]  /*13010*/  LOP3.LUT R4, R4, 0xff, RZ, 0xc0, !PT ;  /* 0x000000ff04047812 */ /* 0x020fe200078ec0ff */
[----:B------:R-:W-:Y:S01]  /*13020*/  BSSY B1, `(.L_x_117) ;  /* 0x000000b000017945 */ /* 0x000fe20003800000 */
[----:B------:R-:W-:Y:S02]  /*13030*/  ISETP.LT.OR P3, PT, R0, 0x51, !P1 ;  /* 0x000000510000780c */ /* 0x000fe40004f61670 */
[----:B------:R-:W-:-:S05]  /*13040*/  F2FP.F16.E5M2.UNPACK_B R4, R4 ;  /* 0x00000004ff04723e */ /* 0x000fca00020004ff */
[----:B------:R-:W-:-:S05]  /*13050*/  HADD2.F32 R4, -RZ, R4.H0_H0 ;  /* 0x20000004ff047230 */ /* 0x000fca0000004100 */
[----:B------:R-:W-:-:S04]  /*13060*/  FMUL R4, R4, UR22 ;  /* 0x0000001604047c20 */ /* 0x000fc80008400000 */
[----:B------:R-:W-:-:S05]  /*13070*/  FFMA R4, R172, UR15, R4 ;  /* 0x0000000fac047c23 */ /* 0x000fca0008000004 */
[----:B0-----:R-:W-:Y:S02]  /*13080*/  F2FP.SATFINITE.E5M2.F32.PACK_AB_MERGE_C R5, RZ, R4, RZ ;  /* 0x00000004ff05723e */ /* 0x001fe400048060ff */
[----:B------:R-:W-:-:S03]  /*13090*/  PRMT R4, RZ, 0x7610, R4 ;  /* 0x00007610ff047816 */ /* 0x000fc60000000004 */
[----:B------:R0:W-:Y:S01]  /*130a0*/  @!P2 STG.E.U8 desc[UR20][R24.64+0x51], R5 ;  /* 0x000051051800a986 */ /* 0x0001e2000c101114 */
[----:B------:R-:W-:Y:S05]  /*130b0*/  @P3 BRA `(.L_x_118) ;  /* 0x0000000000043947 */ /* 0x000fea0003800000 */
[----:B------:R0:W5:Y:S02]  /*130c0*/  LDG.E.U8 R4, desc[UR20][R2.64+0x50] ;  /* 0x0000501402047981 */ /* 0x000164000c1e1100 */
.L_x_118:
[----:B------:R-:W-:Y:S05]  /*130d0*/  BSYNC B1 ;  /* 0x0000000000017941 */ /* 0x000fea0003800000 */
.L_x_117:
        /* <DEDUP_REMOVED lines=12> */
.L_x_120:
[----:B------:R-:W-:Y:S05]  /*131a0*/  BSYNC B1 ;  /* 0x0000000000017941 */ /* 0x000fea0003800000 */
.L_x_119:
[----:B-----5:R-:W-:Y:S01]  /*131b0*/  LOP3.LUT R4, R4, 0xff, RZ, 0xc0, !PT ;  /* 0x000000ff04047812 */ /* 0x020fe200078ec0ff */
[----:B------:R-:W-:Y:S01]  /*131c0*/  BSSY B1, `(.L_x_121) ;  /* 0x000000b000017945 */ /* 0x000fe20003800000 */
[----:B------:R-:W-:Y:S02]  /*131d0*/  ISETP.LT.OR P3, PT, R0, 0x59, !P0 ;  /* 0x000000590000780c */ /* 0x000fe40004761670 */
[----:B------:R-:W-:-:S05]  /*131e0*/  F2FP.F16.E5M2.UNPACK_B R4, R4 ;  /* 0x00000004ff04723e */ /* 0x000fca00020004ff */
[----:B------:R-:W-:-:S05]  /*131f0*/  HADD2.F32 R4, -RZ, R4.H0_H0 ;  /* 0x20000004ff047230 */ /* 0x000fca0000004100 */
[----:B0-----:R-:W-:Y:S01]  /*13200*/  FMUL R5, R4, UR22 ;  /* 0x0000001604057c20 */ /* 0x001fe20008400000 */
[----:B------:R-:W-:-:S03]  /*13210*/  PRMT R4, RZ, 0x7610, R4 ;  /* 0x00007610ff047816 */ /* 0x000fc60000000004 */
[----:B------:R-:W-:-:S05]  /*13220*/  FFMA R5, R174, UR15, R5 ;  /* 0x0000000fae057c23 */ /* 0x000fca0008000005 */
[----:B------:R-:W-:-:S05]  /*13230*/  F2FP.SATFINITE.E5M2.F32.PACK_AB_MERGE_C R5, RZ, R5, RZ ;  /* 0x00000005ff05723e */ /* 0x000fca00048060ff */
[----:B------:R0:W-:Y:S01]  /*13240*/  @!P2 STG.E.U8 desc[UR20][R26.64+0x51], R5 ;  /* 0x000051051a00a986 */ /* 0x0001e2000c101114 */
[----:B------:R-:W-:Y:S05]  /*13250*/  @P3 BRA `(.L_x_122) ;  /* 0x0000000000043947 */ /* 0x000fea0003800000 */
[----:B------:R0:W5:Y:S02]  /*13260*/  LDG.E.U8 R4, desc[UR20][R32.64+0x58] ;  /* 0x0000581420047981 */ /* 0x000164000c1e1100 */
.L_x_122:
[----:B------:R-:W-:Y:S05]  /*13270*/  BSYNC B1 ;  /* 0x0000000000017941 */ /* 0x000fea0003800000 */
.L_x_121:
        /* <DEDUP_REMOVED lines=12> */
.L_x_124:
[----:B------:R-:W-:Y:S05]  /*13340*/  BSYNC B1 ;  /* 0x0000000000017941 */ /* 0x000fea0003800000 */
.L_x_123:
        /* <DEDUP_REMOVED lines=12> */
.L_x_126:
[----:B------:R-:W-:Y:S05]  /*13410*/  BSYNC B1 ;  /* 0x0000000000017941 */ /* 0x000fea0003800000 */
.L_x_125:
        /* <DEDUP_REMOVED lines=12> */
.L_x_128:
[----:B------:R-:W-:Y:S05]  /*134e0*/  BSYNC B1 ;  /* 0x0000000000017941 */ /* 0x000fea0003800000 */
.L_x_127:
        /* <DEDUP_REMOVED lines=12> */
.L_x_130:
[----:B------:R-:W-:Y:S05]  /*135b0*/  BSYNC B1 ;  /* 0x0000000000017941 */ /* 0x000fea0003800000 */
.L_x_129:
        /* <DEDUP_REMOVED lines=12> */
.L_x_132:
[----:B------:R-:W-:Y:S05]  /*13680*/  BSYNC B1 ;  /* 0x0000000000017941 */ /* 0x000fea0003800000 */
.L_x_131:
        /* <DEDUP_REMOVED lines=12> */
.L_x_134:
[----:B------:R-:W-:Y:S05]  /*13750*/  BSYNC B1 ;  /* 0x0000000000017941 */ /* 0x000fea0003800000 */
.L_x_133:
        /* <DEDUP_REMOVED lines=12> */
.L_x_136:
[----:B------:R-:W-:Y:S05]  /*13820*/  BSYNC B1 ;  /* 0x0000000000017941 */ /* 0x000fea0003800000 */
.L_x_135:
        /* <DEDUP_REMOVED lines=12> */
.L_x_138:
[----:B------:R-:W-:Y:S05]  /*138f0*/  BSYNC B1 ;  /* 0x0000000000017941 */ /* 0x000fea0003800000 */
.L_x_137:
        /* <DEDUP_REMOVED lines=12> */
.L_x_140:
[----:B------:R-:W-:Y:S05]  /*139c0*/  BSYNC B1 ;  /* 0x0000000000017941 */ /* 0x000fea0003800000 */
.L_x_139:
        /* <DEDUP_REMOVED lines=12> */
.L_x_142:
[----:B------:R-:W-:Y:S05]  /*13a90*/  BSYNC B1 ;  /* 0x0000000000017941 */ /* 0x000fea0003800000 */
.L_x_141:
        /* <DEDUP_REMOVED lines=12> */
.L_x_144:
[----:B------:R-:W-:Y:S05]  /*13b60*/  BSYNC B1 ;  /* 0x0000000000017941 */ /* 0x000fea0003800000 */
.L_x_143:
        /* <DEDUP_REMOVED lines=12> */
.L_x_146:
[----:B------:R-:W-:Y:S05]  /*13c30*/  BSYNC B1 ;  /* 0x0000000000017941 */ /* 0x000fea0003800000 */
.L_x_145:
        /* <DEDUP_REMOVED lines=12> */
.L_x_148:
[----:B------:R-:W-:Y:S05]  /*13d00*/  BSYNC B1 ;  /* 0x0000000000017941 */ /* 0x000fea0003800000 */
.L_x_147:
        /* <DEDUP_REMOVED lines=12> */
.L_x_150:
[----:B------:R-:W-:Y:S05]  /*13dd0*/  BSYNC B1 ;  /* 0x0000000000017941 */ /* 0x000fea0003800000 */
.L_x_149:
        /* <DEDUP_REMOVED lines=12> */
.L_x_152:
[----:B------:R-:W-:Y:S05]  /*13ea0*/  BSYNC B1 ;  /* 0x0000000000017941 */ /* 0x000fea0003800000 */
.L_x_151:
        /* <DEDUP_REMOVED lines=12> */
.L_x_154:
[----:B------:R-:W-:Y:S05]  /*13f70*/  BSYNC B1 ;  /* 0x0000000000017941 */ /* 0x000fea0003800000 */
.L_x_153:
        /* <DEDUP_REMOVED lines=12> */
.L_x_156:
[----:B------:R-:W-:Y:S05]  /*14040*/  BSYNC B1 ;  /* 0x0000000000017941 */ /* 0x000fea0003800000 */
.L_x_155:
        /* <DEDUP_REMOVED lines=12> */
.L_x_158:
[----:B------:R-:W-:Y:S05]  /*14110*/  BSYNC B1 ;  /* 0x0000000000017941 */ /* 0x000fea0003800000 */
.L_x_157:
        /* <DEDUP_REMOVED lines=12> */
.L_x_160:
[----:B------:R-:W-:Y:S05]  /*141e0*/  BSYNC B1 ;  /* 0x0000000000017941 */ /* 0x000fea0003800000 */
.L_x_159:
        /* <DEDUP_REMOVED lines=12> */
.L_x_162:
[----:B------:R-:W-:Y:S05]  /*142b0*/  BSYNC B1 ;  /* 0x0000000000017941 */ /* 0x000fea0003800000 */
.L_x_161:
        /* <DEDUP_REMOVED lines=12> */
.L_x_164:
[----:B------:R-:W-:Y:S05]  /*14380*/  BSYNC B1 ;  /* 0x0000000000017941 */ /* 0x000fea0003800000 */
.L_x_163:
        /* <DEDUP_REMOVED lines=12> */
.L_x_166:
[----:B------:R-:W-:Y:S05]  /*14450*/  BSYNC B1 ;  /* 0x0000000000017941 */ /* 0x000fea0003800000 */
.L_x_165:
        /* <DEDUP_REMOVED lines=12> */
.L_x_168:
[----:B------:R-:W-:Y:S05]  /*14520*/  BSYNC B1 ;  /* 0x0000000000017941 */ /* 0x000fea0003800000 */
.L_x_167:
        /* <DEDUP_REMOVED lines=12> */
.L_x_170:
[----:B------:R-:W-:Y:S05]  /*145f0*/  BSYNC B1 ;  /* 0x0000000000017941 */ /* 0x000fea0003800000 */
.L_x_169:
        /* <DEDUP_REMOVED lines=12> */
.L_x_172:
[----:B------:R-:W-:Y:S05]  /*146c0*/  BSYNC B1 ;  /* 0x0000000000017941 */ /* 0x000fea0003800000 */
.L_x_171:
        /* <DEDUP_REMOVED lines=12> */
.L_x_174:
[----:B------:R-:W-:Y:S05]  /*14790*/  BSYNC B1 ;  /* 0x0000000000017941 */ /* 0x000fea0003800000 */
.L_x_173:
        /* <DEDUP_REMOVED lines=12> */
.L_x_176:
[----:B------:R-:W-:Y:S05]  /*14860*/  BSYNC B1 ;  /* 0x0000000000017941 */ /* 0x000fea0003800000 */
.L_x_175:
        /* <DEDUP_REMOVED lines=12> */
.L_x_178:
[----:B------:R-:W-:Y:S05]  /*14930*/  BSYNC B1 ;  /* 0x0000000000017941 */ /* 0x000fea0003800000 */
.L_x_177:
        /* <DEDUP_REMOVED lines=12> */
.L_x_180:
[----:B------:R-:W-:Y:S05]  /*14a00*/  BSYNC B1 ;  /* 0x0000000000017941 */ /* 0x000fea0003800000 */
.L_x_179:
        /* <DEDUP_REMOVED lines=12> */
.L_x_182:
[----:B------:R-:W-:Y:S05]  /*14ad0*/  BSYNC B1 ;  /* 0x0000000000017941 */ /* 0x000fea0003800000 */
.L_x_181:
        /* <DEDUP_REMOVED lines=12> */
.L_x_184:
[----:B------:R-:W-:Y:S05]  /*14ba0*/  BSYNC B1 ;  /* 0x0000000000017941 */ /* 0x000fea0003800000 */
.L_x_183:
        /* <DEDUP_REMOVED lines=12> */
.L_x_186:
[----:B------:R-:W-:Y:S05]  /*14c70*/  BSYNC B1 ;  /* 0x0000000000017941 */ /* 0x000fea0003800000 */
.L_x_185:
        /* <DEDUP_REMOVED lines=12> */
.L_x_188:
[----:B------:R-:W-:Y:S05]  /*14d40*/  BSYNC B1 ;  /* 0x0000000000017941 */ /* 0x000fea0003800000 */
.L_x_187:
        /* <DEDUP_REMOVED lines=12> */
.L_x_190:
[----:B------:R-:W-:Y:S05]  /*14e10*/  BSYNC B1 ;  /* 0x0000000000017941 */ /* 0x000fea0003800000 */
.L_x_189:
        /* <DEDUP_REMOVED lines=12> */
.L_x_192:
[----:B------:R-:W-:Y:S05]  /*14ee0*/  BSYNC B1 ;  /* 0x0000000000017941 */ /* 0x000fea0003800000 */
.L_x_191:
        /* <DEDUP_REMOVED lines=12> */
.L_x_194:
[----:B------:R-:W-:Y:S05]  /*14fb0*/  BSYNC B1 ;  /* 0x0000000000017941 */ /* 0x000fea0003800000 */
.L_x_193:
        /* <DEDUP_REMOVED lines=12> */
.L_x_196:
[----:B------:R-:W-:Y:S05]  /*15080*/  BSYNC B1 ;  /* 0x0000000000017941 */ /* 0x000fea0003800000 */
.L_x_195:
        /* <DEDUP_REMOVED lines=12> */
.L_x_198:
[----:B------:R-:W-:Y:S05]  /*15150*/  BSYNC B1 ;  /* 0x0000000000017941 */ /* 0x000fea0003800000 */
.L_x_197:
        /* <DEDUP_REMOVED lines=12> */
.L_x_200:
[----:B------:R-:W-:Y:S05]  /*15220*/  BSYNC B1 ;  /* 0x0000000000017941 */ /* 0x000fea0003800000 */
.L_x_199:
        /* <DEDUP_REMOVED lines=12> */
.L_x_202:
[----:B------:R-:W-:Y:S05]  /*152f0*/  BSYNC B1 ;  /* 0x0000000000017941 */ /* 0x000fea0003800000 */
.L_x_201:
        /* <DEDUP_REMOVED lines=12> */
.L_x_204:
[----:B------:R-:W-:Y:S05]  /*153c0*/  BSYNC B1 ;  /* 0x0000000000017941 */ /* 0x000fea0003800000 */
.L_x_203:
        /* <DEDUP_REMOVED lines=12> */
.L_x_206:
[----:B------:R-:W-:Y:S05]  /*15490*/  BSYNC B1 ;  /* 0x0000000000017941 */ /* 0x000fea0003800000 */
.L_x_205:
        /* <DEDUP_REMOVED lines=12> */
.L_x_208:
[----:B------:R-:W-:Y:S05]  /*15560*/  BSYNC B1 ;  /* 0x0000000000017941 */ /* 0x000fea0003800000 */
.L_x_207:
        /* <DEDUP_REMOVED lines=12> */
.L_x_210:
[----:B------:R-:W-:Y:S05]  /*15630*/  BSYNC B1 ;  /* 0x0000000000017941 */ /* 0x000fea0003800000 */
.L_x_209:
        /* <DEDUP_REMOVED lines=12> */
.L_x_212:
[----:B------:R-:W-:Y:S05]  /*15700*/  BSYNC B1 ;  /* 0x0000000000017941 */ /* 0x000fea0003800000 */
.L_x_211:
        /* <DEDUP_REMOVED lines=12> */
.L_x_214:
[----:B------:R-:W-:Y:S05]  /*157d0*/  BSYNC B1 ;  /* 0x0000000000017941 */ /* 0x000fea0003800000 */
.L_x_213:
        /* <DEDUP_REMOVED lines=12> */
.L_x_216:
[----:B------:R-:W-:Y:S05]  /*158a0*/  BSYNC B1 ;  /* 0x0000000000017941 */ /* 0x000fea0003800000 */
.L_x_215:
        /* <DEDUP_REMOVED lines=12> */
.L_x_218:
[----:B------:R-:W-:Y:S05]  /*15970*/  BSYNC B1 ;  /* 0x0000000000017941 */ /* 0x000fea0003800000 */
.L_x_217:
        /* <DEDUP_REMOVED lines=12> */
.L_x_220:
[----:B------:R-:W-:Y:S05]  /*15a40*/  BSYNC B1 ;  /* 0x0000000000017941 */ /* 0x000fea0003800000 */
.L_x_219:
        /* <DEDUP_REMOVED lines=12> */
.L_x_222:
[----:B------:R-:W-:Y:S05]  /*15b10*/  BSYNC B1 ;  /* 0x0000000000017941 */ /* 0x000fea0003800000 */
.L_x_221:
        /* <DEDUP_REMOVED lines=12> */
.L_x_224:
[----:B------:R-:W-:Y:S05]  /*15be0*/  BSYNC B1 ;  /* 0x0000000000017941 */ /* 0x000fea0003800000 */
.L_x_223:
        /* <DEDUP_REMOVED lines=12> */
.L_x_226:
[----:B------:R-:W-:Y:S05]  /*15cb0*/  BSYNC B1 ;  /* 0x0000000000017941 */ /* 0x000fea0003800000 */
.L_x_225:
        /* <DEDUP_REMOVED lines=12> */
.L_x_228:
[----:B------:R-:W-:Y:S05]  /*15d80*/  BSYNC B1 ;  /* 0x0000000000017941 */ /* 0x000fea0003800000 */
.L_x_227:
        /* <DEDUP_REMOVED lines=12> */
.L_x_230:
[----:B------:R-:W-:Y:S05]  /*15e50*/  BSYNC B1 ;  /* 0x0000000000017941 */ /* 0x000fea0003800000 */
.L_x_229:
        /* <DEDUP_REMOVED lines=12> */
.L_x_232:
[----:B------:R-:W-:Y:S05]  /*15f20*/  BSYNC B1 ;  /* 0x0000000000017941 */ /* 0x000fea0003800000 */
.L_x_231:
        /* <DEDUP_REMOVED lines=12> */
.L_x_234:
[----:B------:R-:W-:Y:S05]  /*15ff0*/  BSYNC B1 ;  /* 0x0000000000017941 */ /* 0x000fea0003800000 */
.L_x_233:
        /* <DEDUP_REMOVED lines=12> */
.L_x_236:
[----:B------:R-:W-:Y:S05]  /*160c0*/  BSYNC B1 ;  /* 0x0000000000017941 */ /* 0x000fea0003800000 */
.L_x_235:
        /* <DEDUP_REMOVED lines=12> */
.L_x_238:
[----:B------:R-:W-:Y:S05]  /*16190*/  BSYNC B1 ;  /* 0x0000000000017941 */ /* 0x000fea0003800000 */
.L_x_237:
        /* <DEDUP_REMOVED lines=12> */
.L_x_240:
[----:B------:R-:W-:Y:S05]  /*16260*/  BSYNC B1 ;  /* 0x0000000000017941 */ /* 0x000fea0003800000 */
.L_x_239:
        /* <DEDUP_REMOVED lines=12> */
.L_x_242:
[----:B------:R-:W-:Y:S05]  /*16330*/  BSYNC B1 ;  /* 0x0000000000017941 */ /* 0x000fea0003800000 */
.L_x_241:
        /* <DEDUP_REMOVED lines=12> */
.L_x_244:
[----:B------:R-:W-:Y:S05]  /*16400*/  BSYNC B1 ;  /* 0x0000000000017941 */ /* 0x000fea0003800000 */
.L_x_243:
        /* <DEDUP_REMOVED lines=12> */
.L_x_246:
[----:B------:R-:W-:Y:S05]  /*164d0*/  BSYNC B1 ;  /* 0x0000000000017941 */ /* 0x000fea0003800000 */
.L_x_245:
        /* <DEDUP_REMOVED lines=12> */
.L_x_248:
[----:B------:R-:W-:Y:S05]  /*165a0*/  BSYNC B1 ;  /* 0x0000000000017941 */ /* 0x000fea0003800000 */
.L_x_247:
[----:B0-----:R-:W2:Y:S01]  /*165b0*/  LDL.LU R5, [R1+0x200] ;  /* 0x0002000001057983 */ /* 0x001ea20000300800 */
[----:B-----5:R-:W-:Y:S01]  /*165c0*/  LOP3.LUT R4, R4, 0xff, RZ, 0xc0, !PT ;  /* 0x000000ff04047812 */ /* 0x020fe200078ec0ff */
[----:B------:R-:W-:Y:S01]  /*165d0*/  BSSY B1, `(.L_x_249) ;  /* 0x000000b000017945 */ /* 0x000fe20003800000 */
[----:B------:R-:W-:Y:S02]  /*165e0*/  ISETP.LT.OR P3, PT, R0, 0xd9, !P0 ;  /* 0x000000d90000780c */ /* 0x000fe40004761670 */
[----:B------:R-:W-:-:S05]  /*165f0*/  F2FP.F16.E5M2.UNPACK_B R4, R4 ;  /* 0x00000004ff04723e */ /* 0x000fca00020004ff */
[----:B------:R-:W-:-:S05]  /*16600*/  HADD2.F32 R4, -RZ, R4.H0_H0 ;  /* 0x20000004ff047230 */ /* 0x000fca0000004100 */
[----:B------:R-:W-:-:S04]  /*16610*/  FMUL R4, R4, UR22 ;  /* 0x0000001604047c20 */ /* 0x000fc80008400000 */
[----:B--2---:R-:W-:-:S05]  /*16620*/  FFMA R4, R5, UR15, R4 ;  /* 0x0000000f05047c23 */ /* 0x004fca0008000004 */
[----:B------:R-:W-:Y:S02]  /*16630*/  F2FP.SATFINITE.E5M2.F32.PACK_AB_MERGE_C R5, RZ, R4, RZ ;  /* 0x00000004ff05723e */ /* 0x000fe400048060ff */
[----:B------:R-:W-:-:S03]  /*16640*/  PRMT R4, RZ, 0x7610, R4 ;  /* 0x00007610ff047816 */ /* 0x000fc60000000004 */
[----:B------:R0:W-:Y:S01]  /*16650*/  @!P2 STG.E.U8 desc[UR20][R26.64+0xd1], R5 ;  /* 0x0000d1051a00a986 */ /* 0x0001e2000c101114 */
[----:B------:R-:W-:Y:S05]  /*16660*/  @P3 BRA `(.L_x_250) ;  /* 0x0000000000043947 */ /* 0x000fea0003800000 */
[----:B------:R2:W5:Y:S02]  /*16670*/  LDG.E.U8 R4, desc[UR20][R32.64+0xd8] ;  /* 0x0000d81420047981 */ /* 0x000564000c1e1100 */
.L_x_250:
[----:B------:R-:W-:Y:S05]  /*16680*/  BSYNC B1 ;  /* 0x0000000000017941 */ /* 0x000fea0003800000 */
.L_x_249:
[----:B0-----:R-:W3:Y:S01]  /*16690*/  LDL.LU R5, [R1+0x204] ;  /* 0x0002040001057983 */ /* 0x001ee20000300800 */
[----:B-----5:R-:W-:Y:S01]  /*166a0*/  LOP3.LUT R4, R4, 0xff, RZ, 0xc0, !PT ;  /* 0x000000ff04047812 */ /* 0x020fe200078ec0ff */
[----:B------:R-:W-:Y:S01]  /*166b0*/  BSSY B1, `(.L_x_251) ;  /* 0x000000b000017945 */ /* 0x000fe20003800000 */
[----:B------:R-:W-:Y:S02]  /*166c0*/  ISETP.LT.OR P2, PT, R0, 0xda, !P0 ;  /* 0x000000da0000780c */ /* 0x000fe40004741670 */
[----:B------:R-:W-:-:S05]  /*166d0*/  F2FP.F16.E5M2.UNPACK_B R4, R4 ;  /* 0x00000004ff04723e */ /* 0x000fca00020004ff */
[----:B------:R-:W-:-:S05]  /*166e0*/  HADD2.F32 R4, -RZ, R4.H0_H0 ;  /* 0x20000004ff047230 */ /* 0x000fca0000004100 */
[----:B------:R-:W-:-:S04]  /*166f0*/  FMUL R4, R4, UR22 ;  /* 0x0000001604047c20 */ /* 0x000fc80008400000 */
[----:B---3--:R-:W-:-:S05]  /*16700*/  FFMA R4, R5, UR15, R4 ;  /* 0x0000000f05047c23 */ /* 0x008fca0008000004 */
[----:B------:R-:W-:Y:S02]  /*16710*/  F2FP.SATFINITE.E5M2.F32.PACK_AB_MERGE_C R5, RZ, R4, RZ ;  /* 0x00000004ff05723e */ /* 0x000fe400048060ff */
[----:B------:R-:W-:-:S03]  /*16720*/  PRMT R4, RZ, 0x7610, R4 ;  /* 0x00007610ff047816 */ /* 0x000fc60000000004 */
[----:B------:R0:W-:Y:S01]  /*16730*/  @!P3 STG.E.U8 desc[UR20][R24.64+0xd8], R5 ;  /* 0x0000d8051800b986 */ /* 0x0001e2000c101114 */
[----:B------:R-:W-:Y:S05]  /*16740*/  @P2 BRA `(.L_x_252) ;  /* 0x0000000000042947 */ /* 0x000fea0003800000 */
[----:B------:R3:W5:Y:S02]  /*16750*/  LDG.E.U8 R4, desc[UR20][R32.64+0xd9] ;  /* 0x0000d91420047981 */ /* 0x000764000c1e1100 */
.L_x_252:
[----:B------:R-:W-:Y:S05]  /*16760*/  BSYNC B1 ;  /* 0x0000000000017941 */ /* 0x000fea0003800000 */
.L_x_251:
        /* <DEDUP_REMOVED lines=13> */
.L_x_254:
[----:B------:R-:W-:Y:S05]  /*16840*/  BSYNC B1 ;  /* 0x0000000000017941 */ /* 0x000fea0003800000 */
.L_x_253:
        /* <DEDUP_REMOVED lines=13> */
.L_x_256:
[----:B------:R-:W-:Y:S05]  /*16920*/  BSYNC B1 ;  /* 0x0000000000017941 */ /* 0x000fea0003800000 */
.L_x_255:
        /* <DEDUP_REMOVED lines=13> */
.L_x_258:
[----:B------:R-:W-:Y:S05]  /*16a00*/  BSYNC B1 ;  /* 0x0000000000017941 */ /* 0x000fea0003800000 */
.L_x_257:
        /* <DEDUP_REMOVED lines=13> */
.L_x_260:
[----:B------:R-:W-:Y:S05]  /*16ae0*/  BSYNC B1 ;  /* 0x0000000000017941 */ /* 0x000fea0003800000 */
.L_x_259:
        /* <DEDUP_REMOVED lines=13> */
.L_x_262:
[----:B------:R-:W-:Y:S05]  /*16bc0*/  BSYNC B1 ;  /* 0x0000000000017941 */ /* 0x000fea0003800000 */
.L_x_261:
        /* <DEDUP_REMOVED lines=13> */
.L_x_264:
[----:B------:R-:W-:Y:S05]  /*16ca0*/  BSYNC B1 ;  /* 0x0000000000017941 */ /* 0x000fea0003800000 */
.L_x_263:
        /* <DEDUP_REMOVED lines=13> */
.L_x_266:
[----:B------:R-:W-:Y:S05]  /*16d80*/  BSYNC B1 ;  /* 0x0000000000017941 */ /* 0x000fea0003800000 */
.L_x_265:
        /* <DEDUP_REMOVED lines=13> */
.L_x_268:
[----:B------:R-:W-:Y:S05]  /*16e60*/  BSYNC B1 ;  /* 0x0000000000017941 */ /* 0x000fea0003800000 */
.L_x_267:
        /* <DEDUP_REMOVED lines=13> */
.L_x_270:
[----:B------:R-:W-:Y:S05]  /*16f40*/  BSYNC B1 ;  /* 0x0000000000017941 */ /* 0x000fea0003800000 */
.L_x_269:
        /* <DEDUP_REMOVED lines=13> */
.L_x_272:
[----:B------:R-:W-:Y:S05]  /*17020*/  BSYNC B1 ;  /* 0x0000000000017941 */ /* 0x000fea0003800000 */
.L_x_271:
        /* <DEDUP_REMOVED lines=13> */
.L_x_274:
[----:B------:R-:W-:Y:S05]  /*17100*/  BSYNC B1 ;  /* 0x0000000000017941 */ /* 0x000fea0003800000 */
.L_x_273:
        /* <DEDUP_REMOVED lines=13> */
.L_x_276:
[----:B------:R-:W-:Y:S05]  /*171e0*/  BSYNC B1 ;  /* 0x0000000000017941 */ /* 0x000fea0003800000 */
.L_x_275:
        /* <DEDUP_REMOVED lines=13> */
.L_x_278:
[----:B------:R-:W-:Y:S05]  /*172c0*/  BSYNC B1 ;  /* 0x0000000000017941 */ /* 0x000fea0003800000 */
.L_x_277:
        /* <DEDUP_REMOVED lines=13> */
.L_x_280:
[----:B------:R-:W-:Y:S05]  /*173a0*/  BSYNC B1 ;  /* 0x0000000000017941 */ /* 0x000fea0003800000 */
.L_x_279:
        /* <DEDUP_REMOVED lines=13> */
.L_x_282:
[----:B------:R-:W-:Y:S05]  /*17480*/  BSYNC B1 ;  /* 0x0000000000017941 */ /* 0x000fea0003800000 */
.L_x_281:
        /* <DEDUP_REMOVED lines=13> */
.L_x_284:
[----:B------:R-:W-:Y:S05]  /*17560*/  BSYNC B1 ;  /* 0x0000000000017941 */ /* 0x000fea0003800000 */
.L_x_283:
        /* <DEDUP_REMOVED lines=13> */
.L_x_286:
[----:B------:R-:W-:Y:S05]  /*17640*/  BSYNC B1 ;  /* 0x0000000000017941 */ /* 0x000fea0003800000 */
.L_x_285:
        /* <DEDUP_REMOVED lines=13> */
.L_x_288:
[----:B------:R-:W-:Y:S05]  /*17720*/  BSYNC B1 ;  /* 0x0000000000017941 */ /* 0x000fea0003800000 */
.L_x_287:
[----:B------:R-:W2:Y:S01]  /*17730*/  LDL.LU R7, [R1+0x250] ;  /* 0x0002500001077983 */ /* 0x000ea20000300800 */
[----:B-----5:R-:W-:Y:S01]  /*17740*/  LOP3.LUT R4, R4, 0xff, RZ, 0xc0, !PT ;  /* 0x000000ff04047812 */ /* 0x020fe200078ec0ff */
[----:B------:R-:W-:Y:S01]  /*17750*/  BSSY B1, `(.L_x_289) ;  /* 0x0000013000017945 */ /* 0x000fe20003800000 */
[----:B0-----:R-:W-:Y:S02]  /*17760*/  IADD3 R5, P0, R35, 0x80, RZ ;  /* 0x0000008023057810 */ /* 0x001fe40007f1e0ff */
[----:B------:R-:W-:-:S03]  /*17770*/  F2FP.F16.E5M2.UNPACK_B R4, R4 ;  /* 0x00000004ff04723e */ /* 0x000fc600020004ff */
[----:B--234-:R-:W-:Y:S01]  /*17780*/  IMAD.X R2, RZ, RZ, R37, P0 ;  /* 0x000000ffff027224 */ /* 0x01cfe200000e0625 */
[----:B------:R-:W-:Y:S01]  /*17790*/  ISETP.GE.AND P0, PT, R34, 0x81, PT ;  /* 0x000000812200780c */ /* 0x000fe20003f06270 */
[----:B------:R-:W-:Y:S02]  /*177a0*/  HADD2.F32 R4, -RZ, R4.H0_H0 ;  /* 0x20000004ff047230 */ /* 0x000fe40000004100 */
[----:B------:R-:W-:Y:S01]  /*177b0*/  IMAD R6, R2, UR6, RZ ;  /* 0x0000000602067c24 */ /* 0x000fe2000f8e02ff */
[----:B------:R-:W-:Y:S01]  /*177c0*/  ISETP.LT.OR P3, PT, R0, 0x1, !P0 ;  /* 0x000000010000780c */ /* 0x000fe20004761670 */
[----:B------:R-:W-:-:S04]  /*177d0*/  IMAD.WIDE.U32 R2, R5, UR6, R38 ;  /* 0x0000000605027c25 */ /* 0x000fc8000f8e0026 */
[----:B------:R-:W-:Y:S01]  /*177e0*/  FMUL R4, R4, UR22 ;  /* 0x0000001604047c20 */ /* 0x000fe20008400000 */
[----:B------:R-:W-:Y:S01]  /*177f0*/  IMAD R5, R5, UR7, R6 ;  /* 0x0000000705057c24 */ /* 0x000fe2000f8e0206 */
[----:B------:R-:W-:-:S04]  /*17800*/  IADD3 R2, P2, R2, UR10, RZ ;  /* 0x0000000a02027c10 */ /* 0x000fc8000ff5e0ff */
[----:B------:R-:W-:Y:S01]  /*17810*/  IADD3.X R3, R3, UR11, R5, P2, !PT ;  /* 0x0000000b03037c10 */ /* 0x000fe200097fe405 */
[----:B------:R-:W-:-:S05]  /*17820*/  FFMA R4, R7, UR15, R4 ;  /* 0x0000000f07047c23 */ /* 0x000fca0008000004 */
[----:B------:R-:W-:Y:S02]  /*17830*/  F2FP.SATFINITE.E5M2.F32.PACK_AB_MERGE_C R7, RZ, R4, RZ ;  /* 0x00000004ff07723e */ /* 0x000fe400048060ff */
[----:B------:R-:W-:-:S03]  /*17840*/  PRMT R4, RZ, 0x7610, R4 ;  /* 0x00007610ff047816 */ /* 0x000fc60000000004 */
[----:B------:R0:W-:Y:S01]  /*17850*/  @!P1 STG.E.U8 desc[UR20][R26.64+0xf9], R7 ;  /* 0x0000f9071a009986 */ /* 0x0001e2000c101114 */
[----:B------:R-:W-:Y:S05]  /*17860*/  @P3 BRA `(.L_x_290) ;  /* 0x0000000000043947 */ /* 0x000fea0003800000 */
[----:B------:R2:W5:Y:S02]  /*17870*/  LDG.E.U8 R4, desc[UR20][R2.64] ;  /* 0x0000001402047981 */ /* 0x000564000c1e1100 */
.L_x_290:
[----:B------:R-:W-:Y:S05]  /*17880*/  BSYNC B1 ;  /* 0x0000000000017941 */ /* 0x000fea0003800000 */
.L_x_289:
[----:B------:R-:W3:Y:S01]  /*17890*/  LDL.LU R5, [R1+0x254] ;  /* 0x0002540001057983 */ /* 0x000ee20000300800 */
        /* <DEDUP_REMOVED lines=12> */
.L_x_292:
[----:B------:R-:W-:Y:S05]  /*17960*/  BSYNC B1 ;  /* 0x0000000000017941 */ /* 0x000fea0003800000 */
.L_x_291:
[----:B---3--:R-:W3:Y:S01]  /*17970*/  LDL.LU R5, [R1+0x258] ;  /* 0x0002580001057983 */ /* 0x008ee20000300800 */
[----:B-----5:R-:W-:Y:S01]  /*17980*/  LOP3.LUT R4, R4, 0xff, RZ, 0xc0, !PT ;  /* 0x000000ff04047812 */ /* 0x020fe200078ec0ff */
[----:B------:R-:W-:Y:S01]  /*17990*/  BSSY B1, `(.L_x_293) ;  /* 0x0000013000017945 */ /* 0x000fe20003800000 */
[----:B------:R-:W-:Y:S02]  /*179a0*/  IADD3 R35, P1, R35, 0x88, RZ ;  /* 0x0000008823237810 */ /* 0x000fe40007f3e0ff */
[----:B------:R-:W-:Y:S02]  /*179b0*/  F2FP.F16.E5M2.UNPACK_B R4, R4 ;  /* 0x00000004ff04723e */ /* 0x000fe400020004ff */
[----:B------:R-:W-:Y:S01]  /*179c0*/  PRMT R6, RZ, 0x7610, R6 ;  /* 0x00007610ff067816 */ /* 0x000fe20000000006 */
[----:B------:R-:W-:Y:S01]  /*179d0*/  IMAD.X R36, RZ, RZ, R37, P1 ;  /* 0x000000ffff247224 */ /* 0x000fe200008e0625 */
[----:B------:R-:W-:Y:S01]  /*179e0*/  ISETP.GE.AND P1, PT, R34, 0x89, PT ;  /* 0x000000892200780c */ /* 0x000fe20003f26270 */
[----:B------:R-:W-:-:S02]  /*179f0*/  HADD2.F32 R4, -RZ, R4.H0_H0 ;  /* 0x20000004ff047230 */ /* 0x000fc40000004100 */
[----:B------:R-:W-:Y:S01]  /*17a00*/  IMAD R36, R36, UR6, RZ ;  /* 0x0000000624247c24 */ /* 0x000fe2000f8e02ff */
[----:B------:R-:W-:Y:S01]  /*17a10*/  ISETP.LT.OR P5, PT, R0, 0x1, !P1 ;  /* 0x000000010000780c */ /* 0x000fe20004fa1670 */
[----:B------:R-:W-:-:S04]  /*17a20*/  IMAD.WIDE.U32 R38, R35, UR6, R38 ;  /* 0x0000000623267c25 */ /* 0x000fc8000f8e0026 */
[----:B------:R-:W-:Y:S01]  /*17a30*/  FMUL R4, R4, UR22 ;  /* 0x0000001604047c20 */ /* 0x000fe20008400000 */
[----:B------:R-:W-:-:S03]  /*17a40*/  IMAD R35, R35, UR7, R36 ;  /* 0x0000000723237c24 */ /* 0x000fc6000f8e0224 */
[----:B---3--:R-:W-:Y:S01]  /*17a50*/  FFMA R5, R5, UR15, R4 ;  /* 0x0000000f05057c23 */ /* 0x008fe20008000004 */
[----:B------:R-:W-:-:S04]  /*17a60*/  IADD3 R4, P3, R38, UR10, RZ ;  /* 0x0000000a26047c10 */ /* 0x000fc8000ff7e0ff */
[----:B0-----:R-:W-:Y:S02]  /*17a70*/  F2FP.SATFINITE.E5M2.F32.PACK_AB_MERGE_C R7, RZ, R5, RZ ;  /* 0x00000005ff07723e */ /* 0x001fe400048060ff */
[----:B------:R-:W-:-:S03]  /*17a80*/  IADD3.X R5, R39, UR11, R35, P3, !PT ;  /* 0x0000000b27057c10 */ /* 0x000fc60009ffe423 */
[----:B------:R0:W-:Y:S01]  /*17a90*/  @!P2 STG.E.U8 desc[UR20][R30.64+0x1], R7 ;  /* 0x000001071e00a986 */ /* 0x0001e2000c101114 */
[----:B------:R-:W-:Y:S05]  /*17aa0*/  @P5 BRA `(.L_x_294) ;  /* 0x0000000000045947 */ /* 0x000fea0003800000 */
[----:B------:R3:W5:Y:S02]  /*17ab0*/  LDG.E.U8 R6, desc[UR20][R4.64] ;  /* 0x0000001404067981 */ /* 0x000764000c1e1100 */
.L_x_294:
[----:B------:R-:W-:Y:S05]  /*17ac0*/  BSYNC B1 ;  /* 0x0000000000017941 */ /* 0x000fea0003800000 */
.L_x_293:
        /* <DEDUP_REMOVED lines=13> */
.L_x_296:
[----:B------:R-:W-:Y:S05]  /*17ba0*/  BSYNC B1 ;  /* 0x0000000000017941 */ /* 0x000fea0003800000 */
.L_x_295:
        /* <DEDUP_REMOVED lines=13> */
.L_x_298:
[----:B------:R-:W-:Y:S05]  /*17c80*/  BSYNC B1 ;  /* 0x0000000000017941 */ /* 0x000fea0003800000 */
.L_x_297:
        /* <DEDUP_REMOVED lines=13> */
.L_x_300:
[----:B------:R-:W-:Y:S05]  /*17d60*/  BSYNC B1 ;  /* 0x0000000000017941 */ /* 0x000fea0003800000 */
.L_x_299:
        /* <DEDUP_REMOVED lines=13> */
.L_x_302:
[----:B------:R-:W-:Y:S05]  /*17e40*/  BSYNC B1 ;  /* 0x0000000000017941 */ /* 0x000fea0003800000 */
.L_x_301:
        /* <DEDUP_REMOVED lines=13> */
.L_x_304:
[----:B------:R-:W-:Y:S05]  /*17f20*/  BSYNC B1 ;  /* 0x0000000000017941 */ /* 0x000fea0003800000 */
.L_x_303:
        /* <DEDUP_REMOVED lines=13> */
.L_x_306:
[----:B------:R-:W-:Y:S05]  /*18000*/  BSYNC B1 ;  /* 0x0000000000017941 */ /* 0x000fea0003800000 */
.L_x_305:
        /* <DEDUP_REMOVED lines=13> */
.L_x_308:
[----:B------:R-:W-:Y:S05]  /*180e0*/  BSYNC B1 ;  /* 0x0000000000017941 */ /* 0x000fea0003800000 */
.L_x_307:
        /* <DEDUP_REMOVED lines=13> */
.L_x_310:
[----:B------:R-:W-:Y:S05]  /*181c0*/  BSYNC B1 ;  /* 0x0000000000017941 */ /* 0x000fea0003800000 */
.L_x_309:
        /* <DEDUP_REMOVED lines=13> */
.L_x_312:
[----:B------:R-:W-:Y:S05]  /*182a0*/  BSYNC B1 ;  /* 0x0000000000017941 */ /* 0x000fea0003800000 */
.L_x_311:
        /* <DEDUP_REMOVED lines=13> */
.L_x_314:
[----:B------:R-:W-:Y:S05]  /*18380*/  BSYNC B1 ;  /* 0x0000000000017941 */ /* 0x000fea0003800000 */
.L_x_313:
        /* <DEDUP_REMOVED lines=13> */
.L_x_316:
[----:B------:R-:W-:Y:S05]  /*18460*/  BSYNC B1 ;  /* 0x0000000000017941 */ /* 0x000fea0003800000 */
.L_x_315:
        /* <DEDUP_REMOVED lines=13> */
.L_x_318:
[----:B------:R-:W-:Y:S05]  /*18540*/  BSYNC B1 ;  /* 0x0000000000017941 */ /* 0x000fea0003800000 */
.L_x_317:
        /* <DEDUP_REMOVED lines=13> */
.L_x_320:
[----:B------:R-:W-:Y:S05]  /*18620*/  BSYNC B1 ;  /* 0x0000000000017941 */ /* 0x000fea0003800000 */
.L_x_319:
        /* <DEDUP_REMOVED lines=13> */
.L_x_322:
[----:B------:R-:W-:Y:S05]  /*18700*/  BSYNC B1 ;  /* 0x0000000000017941 */ /* 0x000fea0003800000 */
.L_x_321:
        /* <DEDUP_REMOVED lines=13> */
.L_x_324:
[----:B------:R-:W-:Y:S05]  /*187e0*/  BSYNC B1 ;  /* 0x0000000000017941 */ /* 0x000fea0003800000 */
.L_x_323:
        /* <DEDUP_REMOVED lines=13> */
.L_x_326:
[----:B------:R-:W-:Y:S05]  /*188c0*/  BSYNC B1 ;  /* 0x0000000000017941 */ /* 0x000fea0003800000 */
.L_x_325:
        /* <DEDUP_REMOVED lines=13> */
.L_x_328:
[----:B------:R-:W-:Y:S05]  /*189a0*/  BSYNC B1 ;  /* 0x0000000000017941 */ /* 0x000fea0003800000 */
.L_x_327:
        /* <DEDUP_REMOVED lines=13> */
.L_x_330:
[----:B------:R-:W-:Y:S05]  /*18a80*/  BSYNC B1 ;  /* 0x0000000000017941 */ /* 0x000fea0003800000 */
.L_x_329:
        /* <DEDUP_REMOVED lines=13> */
.L_x_332:
[----:B------:R-:W-:Y:S05]  /*18b60*/  BSYNC B1 ;  /* 0x0000000000017941 */ /* 0x000fea0003800000 */
.L_x_331:
        /* <DEDUP_REMOVED lines=13> */
.L_x_334:
[----:B------:R-:W-:Y:S05]  /*18c40*/  BSYNC B1 ;  /* 0x0000000000017941 */ /* 0x000fea0003800000 */
.L_x_333:
        /* <DEDUP_REMOVED lines=13> */
.L_x_336:
[----:B------:R-:W-:Y:S05]  /*18d20*/  BSYNC B1 ;  /* 0x0000000000017941 */ /* 0x000fea0003800000 */
.L_x_335:
        /* <DEDUP_REMOVED lines=13> */
.L_x_338:
[----:B------:R-:W-:Y:S05]  /*18e00*/  BSYNC B1 ;  /* 0x0000000000017941 */ /* 0x000fea0003800000 */
.L_x_337:
        /* <DEDUP_REMOVED lines=13> */
.L_x_340:
[----:B------:R-:W-:Y:S05]  /*18ee0*/  BSYNC B1 ;  /* 0x0000000000017941 */ /* 0x000fea0003800000 */
.L_x_339:
        /* <DEDUP_REMOVED lines=13> */
.L_x_342:
[----:B------:R-:W-:Y:S05]  /*18fc0*/  BSYNC B1 ;  /* 0x0000000000017941 */ /* 0x000fea0003800000 */
.L_x_341:
        /* <DEDUP_REMOVED lines=13> */
.L_x_344:
[----:B------:R-:W-:Y:S05]  /*190a0*/  BSYNC B1 ;  /* 0x0000000000017941 */ /* 0x000fea0003800000 */
.L_x_343:
        /* <DEDUP_REMOVED lines=13> */
.L_x_346:
[----:B------:R-:W-:Y:S05]  /*19180*/  BSYNC B1 ;  /* 0x0000000000017941 */ /* 0x000fea0003800000 */
.L_x_345:
        /* <DEDUP_REMOVED lines=13> */
.L_x_348:
[----:B------:R-:W-:Y:S05]  /*19260*/  BSYNC B1 ;  /* 0x0000000000017941 */ /* 0x000fea0003800000 */
.L_x_347:
        /* <DEDUP_REMOVED lines=13> */
.L_x_350:
[----:B------:R-:W-:Y:S05]  /*19340*/  BSYNC B1 ;  /* 0x0000000000017941 */ /* 0x000fea0003800000 */
.L_x_349:
        /* <DEDUP_REMOVED lines=13> */
.L_x_352:
[----:B------:R-:W-:Y:S05]  /*19420*/  BSYNC B1 ;  /* 0x0000000000017941 */ /* 0x000fea0003800000 */
.L_x_351:
        /* <DEDUP_REMOVED lines=13> */
.L_x_354:
[----:B------:R-:W-:Y:S05]  /*19500*/  BSYNC B1 ;  /* 0x0000000000017941 */ /* 0x000fea0003800000 */
.L_x_353:
        /* <DEDUP_REMOVED lines=13> */
.L_x_356:
[----:B------:R-:W-:Y:S05]  /*195e0*/  BSYNC B1 ;  /* 0x0000000000017941 */ /* 0x000fea0003800000 */
.L_x_355:
        /* <DEDUP_REMOVED lines=13> */
.L_x_358:
[----:B------:R-:W-:Y:S05]  /*196c0*/  BSYNC B1 ;  /* 0x0000000000017941 */ /* 0x000fea0003800000 */
.L_x_357:
        /* <DEDUP_REMOVED lines=13> */
.L_x_360:
[----:B------:R-:W-:Y:S05]  /*197a0*/  BSYNC B1 ;  /* 0x0000000000017941 */ /* 0x000fea0003800000 */
.L_x_359:
        /* <DEDUP_REMOVED lines=13> */
.L_x_362:
[----:B------:R-:W-:Y:S05]  /*19880*/  BSYNC B1 ;  /* 0x0000000000017941 */ /* 0x000fea0003800000 */
.L_x_361:
        /* <DEDUP_REMOVED lines=13> */
.L_x_364:
[----:B------:R-:W-:Y:S05]  /*19960*/  BSYNC B1 ;  /* 0x0000000000017941 */ /* 0x000fea0003800000 */
.L_x_363:
        /* <DEDUP_REMOVED lines=13> */
.L_x_366:
[----:B------:R-:W-:Y:S05]  /*19a40*/  BSYNC B1 ;  /* 0x0000000000017941 */ /* 0x000fea0003800000 */
.L_x_365:
        /* <DEDUP_REMOVED lines=13> */
.L_x_368:
[----:B------:R-:W-:Y:S05]  /*19b20*/  BSYNC B1 ;  /* 0x0000000000017941 */ /* 0x000fea0003800000 */
.L_x_367:
        /* <DEDUP_REMOVED lines=13> */
.L_x_370:
[----:B------:R-:W-:Y:S05]  /*19c00*/  BSYNC B1 ;  /* 0x0000000000017941 */ /* 0x000fea0003800000 */
.L_x_369:
        /* <DEDUP_REMOVED lines=13> */
.L_x_372:
[----:B------:R-:W-:Y:S05]  /*19ce0*/  BSYNC B1 ;  /* 0x0000000000017941 */ /* 0x000fea0003800000 */
.L_x_371:
        /* <DEDUP_REMOVED lines=13> */
.L_x_374:
[----:B------:R-:W-:Y:S05]  /*19dc0*/  BSYNC B1 ;  /* 0x0000000000017941 */ /* 0x000fea0003800000 */
.L_x_373:
        /* <DEDUP_REMOVED lines=13> */
.L_x_376:
[----:B------:R-:W-:Y:S05]  /*19ea0*/  BSYNC B1 ;  /* 0x0000000000017941 */ /* 0x000fea0003800000 */
.L_x_375:
        /* <DEDUP_REMOVED lines=13> */
.L_x_378:
[----:B------:R-:W-:Y:S05]  /*19f80*/  BSYNC B1 ;  /* 0x0000000000017941 */ /* 0x000fea0003800000 */
.L_x_377:
        /* <DEDUP_REMOVED lines=13> */
.L_x_380:
[----:B------:R-:W-:Y:S05]  /*1a060*/  BSYNC B1 ;  /* 0x0000000000017941 */ /* 0x000fea0003800000 */
.L_x_379:
        /* <DEDUP_REMOVED lines=13> */
.L_x_382:
[----:B------:R-:W-:Y:S05]  /*1a140*/  BSYNC B1 ;  /* 0x0000000000017941 */ /* 0x000fea0003800000 */
.L_x_381:
        /* <DEDUP_REMOVED lines=13> */
.L_x_384:
[----:B------:R-:W-:Y:S05]  /*1a220*/  BSYNC B1 ;  /* 0x0000000000017941 */ /* 0x000fea0003800000 */
.L_x_383:
        /* <DEDUP_REMOVED lines=13> */
.L_x_386:
[----:B------:R-:W-:Y:S05]  /*1a300*/  BSYNC B1 ;  /* 0x0000000000017941 */ /* 0x000fea0003800000 */
.L_x_385:
        /* <DEDUP_REMOVED lines=13> */
.L_x_388:
[----:B------:R-:W-:Y:S05]  /*1a3e0*/  BSYNC B1 ;  /* 0x0000000000017941 */ /* 0x000fea0003800000 */
.L_x_387:
        /* <DEDUP_REMOVED lines=13> */
.L_x_390:
[----:B------:R-:W-:Y:S05]  /*1a4c0*/  BSYNC B1 ;  /* 0x0000000000017941 */ /* 0x000fea0003800000 */
.L_x_389:
        /* <DEDUP_REMOVED lines=13> */
.L_x_392:
[----:B------:R-:W-:Y:S05]  /*1a5a0*/  BSYNC B1 ;  /* 0x0000000000017941 */ /* 0x000fea0003800000 */
.L_x_391:
        /* <DEDUP_REMOVED lines=13> */
.L_x_394:
[----:B------:R-:W-:Y:S05]  /*1a680*/  BSYNC B1 ;  /* 0x0000000000017941 */ /* 0x000fea0003800000 */
.L_x_393:
        /* <DEDUP_REMOVED lines=13> */
.L_x_396:
[----:B------:R-:W-:Y:S05]  /*1a760*/  BSYNC B1 ;  /* 0x0000000000017941 */ /* 0x000fea0003800000 */
.L_x_395:
        /* <DEDUP_REMOVED lines=13> */
.L_x_398:
[----:B------:R-:W-:Y:S05]  /*1a840*/  BSYNC B1 ;  /* 0x0000000000017941 */ /* 0x000fea0003800000 */
.L_x_397:
        /* <DEDUP_REMOVED lines=13> */
.L_x_400:
[----:B------:R-:W-:Y:S05]  /*1a920*/  BSYNC B1 ;  /* 0x0000000000017941 */ /* 0x000fea0003800000 */
.L_x_399:
        /* <DEDUP_REMOVED lines=13> */
.L_x_402:
[----:B------:R-:W-:Y:S05]  /*1aa00*/  BSYNC B1 ;  /* 0x0000000000017941 */ /* 0x000fea0003800000 */
.L_x_401:
        /* <DEDUP_REMOVED lines=13> */
.L_x_404:
[----:B------:R-:W-:Y:S05]  /*1aae0*/  BSYNC B1 ;  /* 0x0000000000017941 */ /* 0x000fea0003800000 */
.L_x_403:
        /* <DEDUP_REMOVED lines=13> */
.L_x_406:
[----:B------:R-:W-:Y:S05]  /*1abc0*/  BSYNC B1 ;  /* 0x0000000000017941 */ /* 0x000fea0003800000 */
.L_x_405:
        /* <DEDUP_REMOVED lines=13> */
.L_x_408:
[----:B------:R-:W-:Y:S05]  /*1aca0*/  BSYNC B1 ;  /* 0x0000000000017941 */ /* 0x000fea0003800000 */
.L_x_407:
        /* <DEDUP_REMOVED lines=13> */
.L_x_410:
[----:B------:R-:W-:Y:S05]  /*1ad80*/  BSYNC B1 ;  /* 0x0000000000017941 */ /* 0x000fea0003800000 */
.L_x_409:
        /* <DEDUP_REMOVED lines=13> */
.L_x_412:
[----:B------:R-:W-:Y:S05]  /*1ae60*/  BSYNC B1 ;  /* 0x0000000000017941 */ /* 0x000fea0003800000 */
.L_x_411:
        /* <DEDUP_REMOVED lines=13> */
.L_x_414:
[----:B------:R-:W-:Y:S05]  /*1af40*/  BSYNC B1 ;  /* 0x0000000000017941 */ /* 0x000fea0003800000 */
.L_x_413:
        /* <DEDUP_REMOVED lines=13> */
.L_x_416:
[----:B------:R-:W-:Y:S05]  /*1b020*/  BSYNC B1 ;  /* 0x0000000000017941 */ /* 0x000fea0003800000 */
.L_x_415:
        /* <DEDUP_REMOVED lines=13> */
.L_x_418:
[----:B------:R-:W-:Y:S05]  /*1b100*/  BSYNC B1 ;  /* 0x0000000000017941 */ /* 0x000fea0003800000 */
.L_x_417:
        /* <DEDUP_REMOVED lines=13> */
.L_x_420:
[----:B------:R-:W-:Y:S05]  /*1b1e0*/  BSYNC B1 ;  /* 0x0000000000017941 */ /* 0x000fea0003800000 */
.L_x_419:
        /* <DEDUP_REMOVED lines=13> */
.L_x_422:
[----:B------:R-:W-:Y:S05]  /*1b2c0*/  BSYNC B1 ;  /* 0x0000000000017941 */ /* 0x000fea0003800000 */
.L_x_421:
        /* <DEDUP_REMOVED lines=13> */
.L_x_424:
[----:B------:R-:W-:Y:S05]  /*1b3a0*/  BSYNC B1 ;  /* 0x0000000000017941 */ /* 0x000fea0003800000 */
.L_x_423:
        /* <DEDUP_REMOVED lines=13> */
.L_x_426:
[----:B------:R-:W-:Y:S05]  /*1b480*/  BSYNC B1 ;  /* 0x0000000000017941 */ /* 0x000fea0003800000 */
.L_x_425:
        /* <DEDUP_REMOVED lines=13> */
.L_x_428:
[----:B------:R-:W-:Y:S05]  /*1b560*/  BSYNC B1 ;  /* 0x0000000000017941 */ /* 0x000fea0003800000 */
.L_x_427:
        /* <DEDUP_REMOVED lines=13> */
.L_x_430:
[----:B------:R-:W-:Y:S05]  /*1b640*/  BSYNC B1 ;  /* 0x0000000000017941 */ /* 0x000fea0003800000 */
.L_x_429:
        /* <DEDUP_REMOVED lines=13> */
.L_x_432:
[----:B------:R-:W-:Y:S05]  /*1b720*/  BSYNC B1 ;  /* 0x0000000000017941 */ /* 0x000fea0003800000 */
.L_x_431:
        /* <DEDUP_REMOVED lines=13> */
.L_x_434:
[----:B------:R-:W-:Y:S05]  /*1b800*/  BSYNC B1 ;  /* 0x0000000000017941 */ /* 0x000fea0003800000 */
.L_x_433:
        /* <DEDUP_REMOVED lines=13> */
.L_x_436:
[----:B------:R-:W-:Y:S05]  /*1b8e0*/  BSYNC B1 ;  /* 0x0000000000017941 */ /* 0x000fea0003800000 */
.L_x_435:
        /* <DEDUP_REMOVED lines=13> */
.L_x_438:
[----:B------:R-:W-:Y:S05]  /*1b9c0*/  BSYNC B1 ;  /* 0x0000000000017941 */ /* 0x000fea0003800000 */
.L_x_437:
        /* <DEDUP_REMOVED lines=13> */
.L_x_440:
[----:B------:R-:W-:Y:S05]  /*1baa0*/  BSYNC B1 ;  /* 0x0000000000017941 */ /* 0x000fea0003800000 */
.L_x_439:
        /* <DEDUP_REMOVED lines=13> */
.L_x_442:
[----:B------:R-:W-:Y:S05]  /*1bb80*/  BSYNC B1 ;  /* 0x0000000000017941 */ /* 0x000fea0003800000 */
.L_x_441:
        /* <DEDUP_REMOVED lines=13> */
.L_x_444:
[----:B------:R-:W-:Y:S05]  /*1bc60*/  BSYNC B1 ;  /* 0x0000000000017941 */ /* 0x000fea0003800000 */
.L_x_443:
        /* <DEDUP_REMOVED lines=13> */
.L_x_446:
[----:B------:R-:W-:Y:S05]  /*1bd40*/  BSYNC B1 ;  /* 0x0000000000017941 */ /* 0x000fea0003800000 */
.L_x_445:
        /* <DEDUP_REMOVED lines=13> */
.L_x_448:
[----:B------:R-:W-:Y:S05]  /*1be20*/  BSYNC B1 ;  /* 0x0000000000017941 */ /* 0x000fea0003800000 */
.L_x_447:
        /* <DEDUP_REMOVED lines=13> */
.L_x_450:
[----:B------:R-:W-:Y:S05]  /*1bf00*/  BSYNC B1 ;  /* 0x0000000000017941 */ /* 0x000fea0003800000 */
.L_x_449:
        /* <DEDUP_REMOVED lines=13> */
.L_x_452:
[----:B------:R-:W-:Y:S05]  /*1bfe0*/  BSYNC B1 ;  /* 0x0000000000017941 */ /* 0x000fea0003800000 */
.L_x_451:
        /* <DEDUP_REMOVED lines=13> */
.L_x_454:
[----:B------:R-:W-:Y:S05]  /*1c0c0*/  BSYNC B1 ;  /* 0x0000000000017941 */ /* 0x000fea0003800000 */
.L_x_453:
        /* <DEDUP_REMOVED lines=13> */
.L_x_456:
[----:B------:R-:W-:Y:S05]  /*1c1a0*/  BSYNC B1 ;  /* 0x0000000000017941 */ /* 0x000fea0003800000 */
.L_x_455:
        /* <DEDUP_REMOVED lines=13> */
.L_x_458:
[----:B------:R-:W-:Y:S05]  /*1c280*/  BSYNC B1 ;  /* 0x0000000000017941 */ /* 0x000fea0003800000 */
.L_x_457:
        /* <DEDUP_REMOVED lines=13> */
.L_x_460:
[----:B------:R-:W-:Y:S05]  /*1c360*/  BSYNC B1 ;  /* 0x0000000000017941 */ /* 0x000fea0003800000 */
.L_x_459:
        /* <DEDUP_REMOVED lines=13> */
.L_x_462:
[----:B------:R-:W-:Y:S05]  /*1c440*/  BSYNC B1 ;  /* 0x0000000000017941 */ /* 0x000fea0003800000 */
.L_x_461:
        /* <DEDUP_REMOVED lines=13> */
.L_x_464:
[----:B------:R-:W-:Y:S05]  /*1c520*/  BSYNC B1 ;  /* 0x0000000000017941 */ /* 0x000fea0003800000 */
.L_x_463:
        /* <DEDUP_REMOVED lines=13> */
.L_x_466:
[----:B------:R-:W-:Y:S05]  /*1c600*/  BSYNC B1 ;  /* 0x0000000000017941 */ /* 0x000fea0003800000 */
.L_x_465:
        /* <DEDUP_REMOVED lines=13> */
.L_x_468:
[----:B------:R-:W-:Y:S05]  /*1c6e0*/  BSYNC B1 ;  /* 0x0000000000017941 */ /* 0x000fea0003800000 */
.L_x_467:
        /* <DEDUP_REMOVED lines=13> */
.L_x_470:
[----:B------:R-:W-:Y:S05]  /*1c7c0*/  BSYNC B1 ;  /* 0x0000000000017941 */ /* 0x000fea0003800000 */
.L_x_469:
        /* <DEDUP_REMOVED lines=13> */
.L_x_472:
[----:B------:R-:W-:Y:S05]  /*1c8a0*/  BSYNC B1 ;  /* 0x0000000000017941 */ /* 0x000fea0003800000 */
.L_x_471:
        /* <DEDUP_REMOVED lines=13> */
.L_x_474:
[----:B------:R-:W-:Y:S05]  /*1c980*/  BSYNC B1 ;  /* 0x0000000000017941 */ /* 0x000fea0003800000 */
.L_x_473:
        /* <DEDUP_REMOVED lines=13> */
.L_x_476:
[----:B------:R-:W-:Y:S05]  /*1ca60*/  BSYNC B1 ;  /* 0x0000000000017941 */ /* 0x000fea0003800000 */
.L_x_475:
        /* <DEDUP_REMOVED lines=13> */
.L_x_478:
[----:B------:R-:W-:Y:S05]  /*1cb40*/  BSYNC B1 ;  /* 0x0000000000017941 */ /* 0x000fea0003800000 */
.L_x_477:
        /* <DEDUP_REMOVED lines=13> */
.L_x_480:
[----:B------:R-:W-:Y:S05]  /*1cc20*/  BSYNC B1 ;  /* 0x0000000000017941 */ /* 0x000fea0003800000 */
.L_x_479:
        /* <DEDUP_REMOVED lines=13> */
.L_x_482:
[----:B------:R-:W-:Y:S05]  /*1cd00*/  BSYNC B1 ;  /* 0x0000000000017941 */ /* 0x000fea0003800000 */
.L_x_481:
        /* <DEDUP_REMOVED lines=13> */
.L_x_484:
[----:B------:R-:W-:Y:S05]  /*1cde0*/  BSYNC B1 ;  /* 0x0000000000017941 */ /* 0x000fea0003800000 */
.L_x_483:
        /* <DEDUP_REMOVED lines=13> */
.L_x_486:
[----:B------:R-:W-:Y:S05]  /*1cec0*/  BSYNC B1 ;  /* 0x0000000000017941 */ /* 0x000fea0003800000 */
.L_x_485:
        /* <DEDUP_REMOVED lines=13> */
.L_x_488:
[----:B------:R-:W-:Y:S05]  /*1cfa0*/  BSYNC B1 ;  /* 0x0000000000017941 */ /* 0x000fea0003800000 */
.L_x_487:
        /* <DEDUP_REMOVED lines=13> */
.L_x_490:
[----:B------:R-:W-:Y:S05]  /*1d080*/  BSYNC B1 ;  /* 0x0000000000017941 */ /* 0x000fea0003800000 */
.L_x_489:
        /* <DEDUP_REMOVED lines=13> */
.L_x_492:
[----:B------:R-:W-:Y:S05]  /*1d160*/  BSYNC B1 ;  /* 0x0000000000017941 */ /* 0x000fea0003800000 */
.L_x_491:
        /* <DEDUP_REMOVED lines=13> */
.L_x_494:
[----:B------:R-:W-:Y:S05]  /*1d240*/  BSYNC B1 ;  /* 0x0000000000017941 */ /* 0x000fea0003800000 */
.L_x_493:
        /* <DEDUP_REMOVED lines=13> */
.L_x_496:
[----:B------:R-:W-:Y:S05]  /*1d320*/  BSYNC B1 ;  /* 0x0000000000017941 */ /* 0x000fea0003800000 */
.L_x_495:
        /* <DEDUP_REMOVED lines=13> */
.L_x_498:
[----:B------:R-:W-:Y:S05]  /*1d400*/  BSYNC B1 ;  /* 0x0000000000017941 */ /* 0x000fea0003800000 */
.L_x_497:
        /* <DEDUP_REMOVED lines=13> */
.L_x_500:
[----:B------:R-:W-:Y:S05]  /*1d4e0*/  BSYNC B1 ;  /* 0x0000000000017941 */ /* 0x000fea0003800000 */
.L_x_499:
        /* <DEDUP_REMOVED lines=13> */
.L_x_502:
[----:B------:R-:W-:Y:S05]  /*1d5c0*/  BSYNC B1 ;  /* 0x0000000000017941 */ /* 0x000fea0003800000 */
.L_x_501:
        /* <DEDUP_REMOVED lines=13> */
.L_x_504:
[----:B------:R-:W-:Y:S05]  /*1d6a0*/  BSYNC B1 ;  /* 0x0000000000017941 */ /* 0x000fea0003800000 */
.L_x_503:
        /* <DEDUP_REMOVED lines=13> */
.L_x_506:
[----:B------:R-:W-:Y:S05]  /*1d780*/  BSYNC B1 ;  /* 0x0000000000017941 */ /* 0x000fea0003800000 */
.L_x_505:
        /* <DEDUP_REMOVED lines=13> */
.L_x_508:
[----:B------:R-:W-:Y:S05]  /*1d860*/  BSYNC B1 ;  /* 0x0000000000017941 */ /* 0x000fea0003800000 */
.L_x_507:
        /* <DEDUP_REMOVED lines=13> */
.L_x_510:
[----:B------:R-:W-:Y:S05]  /*1d940*/  BSYNC B1 ;  /* 0x0000000000017941 */ /* 0x000fea0003800000 */
.L_x_509:
        /* <DEDUP_REMOVED lines=13> */
.L_x_512:
[----:B------:R-:W-:Y:S05]  /*1da20*/  BSYNC B1 ;  /* 0x0000000000017941 */ /* 0x000fea0003800000 */
.L_x_511:
        /* <DEDUP_REMOVED lines=13> */
.L_x_514:
[----:B------:R-:W-:Y:S05]  /*1db00*/  BSYNC B1 ;  /* 0x0000000000017941 */ /* 0x000fea0003800000 */
.L_x_513:
        /* <DEDUP_REMOVED lines=13> */
.L_x_516:
[----:B------:R-:W-:Y:S05]  /*1dbe0*/  BSYNC B1 ;  /* 0x0000000000017941 */ /* 0x000fea0003800000 */
.L_x_515:
        /* <DEDUP_REMOVED lines=13> */
.L_x_518:
[----:B------:R-:W-:Y:S05]  /*1dcc0*/  BSYNC B1 ;  /* 0x0000000000017941 */ /* 0x000fea0003800000 */
.L_x_517:
        /* <DEDUP_REMOVED lines=13> */
.L_x_520:
[----:B------:R-:W-:Y:S05]  /*1dda0*/  BSYNC B1 ;  /* 0x0000000000017941 */ /* 0x000fea0003800000 */
.L_x_519:
        /* <DEDUP_REMOVED lines=13> */
.L_x_522:
[----:B------:R-:W-:Y:S05]  /*1de80*/  BSYNC B1 ;  /* 0x0000000000017941 */ /* 0x000fea0003800000 */
.L_x_521:
        /* <DEDUP_REMOVED lines=13> */
.L_x_524:
[----:B------:R-:W-:Y:S05]  /*1df60*/  BSYNC B1 ;  /* 0x0000000000017941 */ /* 0x000fea0003800000 */
.L_x_523:
        /* <DEDUP_REMOVED lines=13> */
.L_x_526:
[----:B------:R-:W-:Y:S05]  /*1e040*/  BSYNC B1 ;  /* 0x0000000000017941 */ /* 0x000fea0003800000 */
.L_x_525:
        /* <DEDUP_REMOVED lines=13> */
.L_x_528:
[----:B------:R-:W-:Y:S05]  /*1e120*/  BSYNC B1 ;  /* 0x0000000000017941 */ /* 0x000fea0003800000 */
.L_x_527:
        /* <DEDUP_REMOVED lines=13> */
.L_x_530:
[----:B------:R-:W-:Y:S05]  /*1e200*/  BSYNC B1 ;  /* 0x0000000000017941 */ /* 0x000fea0003800000 */
.L_x_529:
        /* <DEDUP_REMOVED lines=13> */
.L_x_532:
[----:B------:R-:W-:Y:S05]  /*1e2e0*/  BSYNC B1 ;  /* 0x0000000000017941 */ /* 0x000fea0003800000 */
.L_x_531:
        /* <DEDUP_REMOVED lines=13> */
.L_x_534:
[----:B------:R-:W-:Y:S05]  /*1e3c0*/  BSYNC B1 ;  /* 0x0000000000017941 */ /* 0x000fea0003800000 */
.L_x_533:
        /* <DEDUP_REMOVED lines=13> */
.L_x_536:
[----:B------:R-:W-:Y:S05]  /*1e4a0*/  BSYNC B1 ;  /* 0x0000000000017941 */ /* 0x000fea0003800000 */
.L_x_535:
        /* <DEDUP_REMOVED lines=13> */
.L_x_538:
[----:B------:R-:W-:Y:S05]  /*1e580*/  BSYNC B1 ;  /* 0x0000000000017941 */ /* 0x000fea0003800000 */
.L_x_537:
        /* <DEDUP_REMOVED lines=13> */
.L_x_540:
[----:B------:R-:W-:Y:S05]  /*1e660*/  BSYNC B1 ;  /* 0x0000000000017941 */ /* 0x000fea0003800000 */
.L_x_539:
[----:B--234-:R-:W2:Y:S01]  /*1e670*/  LDL.LU R3, [R1+0x448] ;  /* 0x0004480001037983 */ /* 0x01cea20000300800 */
[----:B-----5:R-:W-:Y:S01]  /*1e680*/  LOP3.LUT R6, R6, 0xff, RZ, 0xc0, !PT ;  /* 0x000000ff06067812 */ /* 0x020fe200078ec0ff */
[----:B------:R-:W-:Y:S01]  /*1e690*/  BSSY B1, `(.L_x_541) ;  /* 0x000000b000017945 */ /* 0x000fe20003800000 */
[----:B------:R-:W-:Y:S02]  /*1e6a0*/  ISETP.LT.OR P2, PT, R0, 0xf9, !P1 ;  /* 0x000000f90000780c */ /* 0x000fe40004f41670 */
[----:B------:R-:W-:Y:S02]  /*1e6b0*/  F2FP.F16.E5M2.UNPACK_B R6, R6 ;  /* 0x00000006ff06723e */ /* 0x000fe400020004ff */
[----:B------:R-:W-:-:S03]  /*1e6c0*/  PRMT R2, RZ, 0x7610, R2 ;  /* 0x00007610ff027816 */ /* 0x000fc60000000002 */
[----:B------:R-:W-:-:S05]  /*1e6d0*/  HADD2.F32 R6, -RZ, R6.H0_H0 ;  /* 0x20000006ff067230 */ /* 0x000fca0000004100 */
[----:B------:R-:W-:-:S04]  /*1e6e0*/  FMUL R6, R6, UR22 ;  /* 0x0000001606067c20 */ /* 0x000fc80008400000 */
[----:B--2---:R-:W-:-:S05]  /*1e6f0*/  FFMA R6, R3, UR15, R6 ;  /* 0x0000000f03067c23 */ /* 0x004fca0008000006 */
[----:B------:R-:W-:-:S05]  /*1e700*/  F2FP.SATFINITE.E5M2.F32.PACK_AB_MERGE_C R3, RZ, R6, RZ ;  /* 0x00000006ff03723e */ /* 0x000fca00048060ff */
[----:B------:R2:W-:Y:S01]  /*1e710*/  @!P0 STG.E.U8 desc[UR20][R30.64+0xf9], R3 ;  /* 0x0000f9031e008986 */ /* 0x0005e2000c101114 */
[----:B------:R-:W-:Y:S05]  /*1e720*/  @P2 BRA `(.L_x_542) ;  /* 0x0000000000042947 */ /* 0x000fea0003800000 */
[----:B------:R3:W5:Y:S02]  /*1e730*/  LDG.E.U8 R2, desc[UR20][R4.64+0xf8] ;  /* 0x0000f81404027981 */ /* 0x000764000c1e1100 */
.L_x_542:
[----:B------:R-:W-:Y:S05]  /*1e740*/  BSYNC B1 ;  /* 0x0000000000017941 */ /* 0x000fea0003800000 */
.L_x_541:
[----:B--2---:R-:W2:Y:S01]  /*1e750*/  LDL.LU R3, [R1+0x44c] ;  /* 0x00044c0001037983 */ /* 0x004ea20000300800 */
        /* <DEDUP_REMOVED lines=12> */
.L_x_544:
[----:B------:R-:W-:Y:S05]  /*1e820*/  BSYNC B1 ;  /* 0x0000000000017941 */ /* 0x000fea0003800000 */
.L_x_543:
[----:B------:R-:W-:Y:S05]  /*1e830*/  @P1 BRA `(.L_x_545) ;  /* 0x0000004800881947 */ /* 0x000fea0003800000 */
[----:B------:R-:W2:Y:S01]  /*1e840*/  LDL.LU R2, [R1+0x450] ;  /* 0x0004500001027983 */ /* 0x000ea20000300800 */
[----:B-----5:R-:W-:-:S04]  /*1e850*/  LOP3.LUT R0, R0, 0xff, RZ, 0xc0, !PT ;  /* 0x000000ff00007812 */ /* 0x020fc800078ec0ff */
[----:B------:R-:W-:-:S05]  /*1e860*/  F2FP.F16.E5M2.UNPACK_B R0, R0 ;  /* 0x00000000ff00723e */ /* 0x000fca00020004ff */
[----:B------:R-:W-:-:S05]  /*1e870*/  HADD2.F32 R0, -RZ, R0.H0_H0 ;  /* 0x20000000ff007230 */ /* 0x000fca0000004100 */
[----:B------:R-:W-:-:S04]  /*1e880*/  FMUL R0, R0, UR22 ;  /* 0x0000001600007c20 */ /* 0x000fc80008400000 */
[----:B--2---:R-:W-:-:S05]  /*1e890*/  FFMA R0, R2, UR15, R0 ;  /* 0x0000000f02007c23 */ /* 0x004fca0008000000 */
[----:B------:R-:W-:-:S05]  /*1e8a0*/  F2FP.SATFINITE.E5M2.F32.PACK_AB_MERGE_C R3, RZ, R0, RZ ;  /* 0x00000000ff03723e */ /* 0x000fca00048060ff */
[----:B------:R2:W-:Y:S01]  /*1e8b0*/  STG.E.U8 desc[UR20][R28.64+0xf9], R3 ;  /* 0x0000f9031c007986 */ /* 0x0005e2000c101114 */
[----:B------:R-:W-:Y:S05]  /*1e8c0*/  BRA `(.L_x_545) ;  /* 0x0000004800647947 */ /* 0x000fea0003800000 */
.L_x_32:
[----:B------:R-:W-:Y:S01]  /*1e8d0*/  ISETP.GE.AND P3, PT, R34, 0x1, PT ;  /* 0x000000012200780c */ /* 0x000fe20003f66270 */
[----:B------:R-:W-:Y:S01]  /*1e8e0*/  FMUL R3, R3, UR15 ;  /* 0x0000000f03037c20 */ /* 0x000fe20008400000 */
[----:B------:R-:W3:Y:S02]  /*1e8f0*/  LDL.LU R2, [R1+0x200] ;  /* 0x0002000001027983 */ /* 0x000ee40000300800 */
[----:B------:R-:W-:Y:S02]  /*1e900*/  ISETP.LT.OR P0, PT, R0, 0x1, !P3 ;  /* 0x000000010000780c */ /* 0x000fe40005f01670 */
[----:B------:R-:W-:Y:S01]  /*1e910*/  F2FP.SATFINITE.E5M2.F32.PACK_AB_MERGE_C R3, RZ, R3, RZ ;  /* 0x00000003ff03723e */ /* 0x000fe200048060ff */
[----:B------:R-:W-:Y:S01]  /*1e920*/  FMUL R4, R4, UR15 ;  /* 0x0000000f04047c20 */ /* 0x000fe20008400000 */
[----:B------:R-:W-:Y:S01]  /*1e930*/  ISETP.GE.AND P2, PT, R34, 0x9, PT ;  /* 0x000000092200780c */ /* 0x000fe20003f46270 */
[----:B------:R-:W-:Y:S01]  /*1e940*/  FMUL R5, R5, UR15 ;  /* 0x0000000f05057c20 */ /* 0x000fe20008400000 */
[----:B------:R-:W-:Y:S01]  /*1e950*/  ISETP.LT.OR P1, PT, R0, 0x9, !P3 ;  /* 0x000000090000780c */ /* 0x000fe20005f21670 */
[----:B------:R-:W-:Y:S01]  /*1e960*/  FMUL R6, R6, UR15 ;  /* 0x0000000f06067c20 */ /* 0x000fe20008400000 */
[----:B------:R-:W-:Y:S01]  /*1e970*/  FMUL R7, R7, UR15 ;  /* 0x0000000f07077c20 */ /* 0x000fe20008400000 */
[----:B------:R-:W-:Y:S01]  /*1e980*/  FMUL R8, R8, UR15 ;  /* 0x0000000f08087c20 */ /* 0x000fe20008400000 */
[----:B------:R-:W-:Y:S01]  /*1e990*/  FMUL R9, R9, UR15 ;  /* 0x0000000f09097c20 */ /* 0x000fe20008400000 */
[----:B------:R-:W-:Y:S01]  /*1e9a0*/  FMUL R10, R10, UR15 ;  /* 0x0000000f0a0a7c20 */ /* 0x000fe20008400000 */
[----:B------:R-:W-:Y:S01]  /*1e9b0*/  FMUL R11, R11, UR15 ;  /* 0x0000000f0b0b7c20 */ /* 0x000fe20008400000 */
[----:B------:R0:W-:Y:S01]  /*1e9c0*/  @!P0 STG.E.U8 desc[UR20][R24.64], R3 ;  /* 0x0000000318008986 */ /* 0x0001e2000c101114 */
[----:B------:R-:W-:-:S02]  /*1e9d0*/  ISETP.LT.OR P0, PT, R0, 0x2, !P3 ;  /* 0x000000020000780c */ /* 0x000fc40005f01670 */
[----:B------:R-:W-:Y:S01]  /*1e9e0*/  F2FP.SATFINITE.E5M2.F32.PACK_AB_MERGE_C R4, RZ, R4, RZ ;  /* 0x00000004ff04723e */ /* 0x000fe200048060ff */
[----:B------:R-:W-:Y:S01]  /*1e9f0*/  FMUL R12, R12, UR15 ;  /* 0x0000000f0c0c7c20 */ /* 0x000fe20008400000 */
[----:B------:R-:W-:Y:S01]  /*1ea00*/  F2FP.SATFINITE.E5M2.F32.PACK_AB_MERGE_C R5, RZ, R5, RZ ;  /* 0x00000005ff05723e */ /* 0x000fe200048060ff */
[----:B------:R-:W-:Y:S01]  /*1ea10*/  FMUL R13, R13, UR15 ;  /* 0x0000000f0d0d7c20 */ /* 0x000fe20008400000 */
[----:B------:R-:W-:Y:S01]  /*1ea20*/  FMUL R14, R14, UR15 ;  /* 0x0000000f0e0e7c20 */ /* 0x000fe20008400000 */
[----:B------:R-:W-:Y:S01]  /*1ea30*/  FMUL R15, R15, UR15 ;  /* 0x0000000f0f0f7c20 */ /* 0x000fe20008400000 */
[----:B------:R-:W-:Y:S01]  /*1ea40*/  FMUL R16, R16, UR15 ;  /* 0x0000000f10107c20 */ /* 0x000fe20008400000 */
[----:B------:R-:W-:Y:S01]  /*1ea50*/  FMUL R17, R17, UR15 ;  /* 0x0000000f11117c20 */ /* 0x000fe20008400000 */
[----:B------:R-:W-:Y:S01]  /*1ea60*/  FMUL R18, R18, UR15 ;  /* 0x0000000f12127c20 */ /* 0x000fe20008400000 */
[----:B------:R-:W-:Y:S01]  /*1ea70*/  FMUL R19, R19, UR15 ;  /* 0x0000000f13137c20 */ /* 0x000fe20008400000 */
[----:B------:R-:W-:Y:S01]  /*1ea80*/  FMUL R20, R20, UR15 ;  /* 0x0000000f14147c20 */ /* 0x000fe20008400000 */
[----:B------:R-:W-:Y:S01]  /*1ea90*/  @!P0 STG.E.U8 desc[UR20][R24.64+0x1], R4 ;  /* 0x0000010418008986 */ /* 0x000fe2000c101114 */
[----:B------:R-:W-:-:S02]  /*1eaa0*/  ISETP.LT.OR P0, PT, R0, 0x1, !P2 ;  /* 0x000000010000780c */ /* 0x000fc40005701670 */
[----:B------:R-:W-:Y:S01]  /*1eab0*/  F2FP.SATFINITE.E5M2.F32.PACK_AB_MERGE_C R6, RZ, R6, RZ ;  /* 0x00000006ff06723e */ /* 0x000fe200048060ff */
[----:B------:R-:W-:Y:S01]  /*1eac0*/  FMUL R21, R21, UR15 ;  /* 0x0000000f15157c20 */ /* 0x000fe20008400000 */
[----:B------:R-:W4:Y:S09]  /*1ead0*/  LDL.LU R41, [R1+0x204] ;  /* 0x0002040001297983 */ /* 0x000f320000300800 */
[----:B------:R1:W-:Y:S01]  /*1eae0*/  @!P0 STG.E.U8 desc[UR20][R26.64], R5 ;  /* 0x000000051a008986 */ /* 0x0003e2000c101114 */
[----:B------:R-:W-:-:S02]  /*1eaf0*/  ISETP.LT.OR P0, PT, R0, 0x2, !P2 ;  /* 0x000000020000780c */ /* 0x000fc40005701670 */
[----:B------:R-:W-:Y:S01]  /*1eb00*/  F2FP.SATFINITE.E5M2.F32.PACK_AB_MERGE_C R7, RZ, R7, RZ ;  /* 0x00000007ff07723e */ /* 0x000fe200048060ff */
[----:B------:R-:W5:Y:S01]  /*1eb10*/  LDL.LU R39, [R1+0x208] ;  /* 0x0002080001277983 */ /* 0x000f620000300800 */
[----:B------:R-:W-:Y:S02]  /*1eb20*/  F2FP.SATFINITE.E5M2.F32.PACK_AB_MERGE_C R8, RZ, R8, RZ ;  /* 0x00000008ff08723e */ /* 0x000fe400048060ff */
[----:B------:R-:W-:Y:S01]  /*1eb30*/  F2FP.SATFINITE.E5M2.F32.PACK_AB_MERGE_C R9, RZ, R9, RZ ;  /* 0x00000009ff09723e */ /* 0x000fe200048060ff */
[----:B------:R-:W-:Y:S01]  /*1eb40*/  FMUL R22, R22, UR15 ;  /* 0x0000000f16167c20 */ /* 0x000fe20008400000 */
[C---:B------:R-:W-:Y:S01]  /*1eb50*/  ISETP.LT.OR P5, PT, R0.reuse, 0xa, !P2 ;  /* 0x0000000a0000780c */ /* 0x040fe200057a1670 */
[----:B------:R-:W2:Y:S04]  /*1eb60*/  LDL.LU R35, [R1+0x20c] ;  /* 0x00020c0001237983 */ /* 0x000ea80000300800 */
[----:B------:R-:W-:Y:S01]  /*1eb70*/  @!P0 STG.E.U8 desc[UR20][R26.64+0x1], R6 ;  /* 0x000001061a008986 */ /* 0x000fe2000c101114 */
[----:B------:R-:W-:-:S03]  /*1eb80*/  ISETP.LT.OR P0, PT, R0, 0xa, !P3 ;  /* 0x0000000a0000780c */ /* 0x000fc60005f01670 */
[----:B------:R-:W-:Y:S01]  /*1eb90*/  @!P1 STG.E.U8 desc[UR20][R24.64+0x8], R7 ;  /* 0x0000080718009986 */ /* 0x000fe2000c101114 */
[----:B------:R-:W-:Y:S02]  /*1eba0*/  ISETP.LT.OR P1, PT, R0, 0x9, !P2 ;  /* 0x000000090000780c */ /* 0x000fe40005721670 */
[----:B------:R-:W-:Y:S01]  /*1ebb0*/  F2FP.SATFINITE.E5M2.F32.PACK_AB_MERGE_C R10, RZ, R10, RZ ;  /* 0x0000000aff0a723e */ /* 0x000fe200048060ff */
[----:B------:R-:W-:Y:S01]  /*1ebc0*/  FMUL R152, R152, UR15 ;  /* 0x0000000f98987c20 */ /* 0x000fe20008400000 */
[----:B------:R-:W-:Y:S01]  /*1ebd0*/  F2FP.SATFINITE.E5M2.F32.PACK_AB_MERGE_C R11, RZ, R11, RZ ;  /* 0x0000000bff0b723e */ /* 0x000fe200048060ff */
[----:B------:R-:W5:Y:S04]  /*1ebe0*/  LDL.LU R33, [R1+0x210] ;  /* 0x0002100001217983 */ /* 0x000f680000300800 */
[----:B------:R-:W-:Y:S01]  /*1ebf0*/  @!P0 STG.E.U8 desc[UR20][R24.64+0x9], R8 ;  /* 0x0000090818008986 */ /* 0x000fe2000c101114 */
[----:B------:R-:W-:-:S03]  /*1ec00*/  ISETP.LT.OR P0, PT, R0, 0x11, !P3 ;  /* 0x000000110000780c */ /* 0x000fc60005f01670 */
[----:B------:R-:W-:Y:S01]  /*1ec10*/  @!P1 STG.E.U8 desc[UR20][R26.64+0x8], R9 ;  /* 0x000008091a009986 */ /* 0x000fe2000c101114 */
[C---:B------:R-:W-:Y:S02]  /*1ec20*/  ISETP.LT.OR P1, PT, R0.reuse, 0x12, !P3 ;  /* 0x000000120000780c */ /* 0x040fe40005f21670 */
[----:B------:R-:W-:Y:S01]  /*1ec30*/  F2FP.SATFINITE.E5M2.F32.PACK_AB_MERGE_C R12, RZ, R12, RZ ;  /* 0x0000000cff0c723e */ /* 0x000fe200048060ff */
[----:B------:R-:W-:Y:S01]  /*1ec40*/  @!P5 STG.E.U8 desc[UR20][R26.64+0x9], R10 ;  /* 0x0000090a1a00d986 */ /* 0x000fe2000c101114 */
[C---:B------:R-:W-:Y:S02]  /*1ec50*/  ISETP.LT.OR P5, PT, R0.reuse, 0x11, !P2 ;  /* 0x000000110000780c */ /* 0x040fe400057a1670 */
[----:B------:R-:W-:Y:S01]  /*1ec60*/  F2FP.SATFINITE.E5M2.F32.PACK_AB_MERGE_C R13, RZ, R13, RZ ;  /* 0x0000000dff0d723e */ /* 0x000fe200048060ff */
[----:B------:R-:W5:Y:S01]  /*1ec70*/  LDL.LU R32, [R1+0x214] ;  /* 0x0002140001207983 */ /* 0x000f620000300800 */
[----:B------:R-:W-:Y:S01]  /*1ec80*/  F2FP.SATFINITE.E5M2.F32.PACK_AB_MERGE_C R14, RZ, R14, RZ ;  /* 0x0000000eff0e723e */ /* 0x000fe200048060ff */
[----:B------:R-:W-:Y:S01]  /*1ec90*/  FMUL R23, R23, UR15 ;  /* 0x0000000f17177c20 */ /* 0x000fe20008400000 */
[----:B------:R-:W-:Y:S01]  /*1eca0*/  F2FP.SATFINITE.E5M2.F32.PACK_AB_MERGE_C R15, RZ, R15, RZ ;  /* 0x0000000fff0f723e */ /* 0x000fe200048060ff */
[----:B------:R-:W-:Y:S01]  /*1ecb0*/  @!P0 STG.E.U8 desc[UR20][R24.64+0x10], R11 ;  /* 0x0000100b18008986 */ /* 0x000fe2000c101114 */
[C---:B------:R-:W-:Y:S01]  /*1ecc0*/  ISETP.LT.OR P0, PT, R0.reuse, 0x12, !P2 ;  /* 0x000000120000780c */ /* 0x040fe20005701670 */
[----:B------:R-:W-:Y:S01]  /*1ecd0*/  FMUL R153, R153, UR15 ;  /* 0x0000000f99997c20 */ /* 0x000fe20008400000 */
[----:B------:R-:W-:Y:S01]  /*1ece0*/  F2FP.SATFINITE.E5M2.F32.PACK_AB_MERGE_C R16, RZ, R16, RZ ;  /* 0x00000010ff10723e */ /* 0x000fe200048060ff */
[----:B------:R-:W-:Y:S01]  /*1ecf0*/  @!P1 STG.E.U8 desc[UR20][R24.64+0x11], R12 ;  /* 0x0000110c18009986 */ /* 0x000fe2000c101114 */
[----:B------:R-:W-:Y:S01]  /*1ed00*/  ISETP.LT.OR P1, PT, R0, 0x19, !P3 ;  /* 0x000000190000780c */ /* 0x000fe20005f21670 */
[----:B------:R-:W-:Y:S01]  /*1ed10*/  FMUL R154, R154, UR15 ;  /* 0x0000000f9a9a7c20 */ /* 0x000fe20008400000 */
[----:B------:R-:W-:Y:S01]  /*1ed20*/  F2FP.SATFINITE.E5M2.F32.PACK_AB_MERGE_C R17, RZ, R17, RZ ;  /* 0x00000011ff11723e */ /* 0x000fe200048060ff */
[----:B------:R-:W-:Y:S01]  /*1ed30*/  @!P5 STG.E.U8 desc[UR20][R26.64+0x10], R13 ;  /* 0x0000100d1a00d986 */ /* 0x000fe2000c101114 */
[----:B------:R-:W-:Y:S01]  /*1ed40*/  ISETP.LT.OR P5, PT, R0, 0x1a, !P3 ;  /* 0x0000001a0000780c */ /* 0x000fe20005fa1670 */
[----:B------:R-:W-:Y:S01]  /*1ed50*/  FMUL R156, R156, UR15 ;  /* 0x0000000f9c9c7c20 */ /* 0x000fe20008400000 */
        /* <DEDUP_REMOVED lines=20> */
[C---:B------:R-:W-:Y:S01]  /*1eea0*/  ISETP.LT.OR P6, PT, R0.reuse, 0x2a, !P2 ;  /* 0x0000002a0000780c */ /* 0x040fe200057c1670 */
        /* <DEDUP_REMOVED lines=36> */
[----:B------:R-:W-:Y:S01]  /*1f0f0*/  @!P6 STG.E.U8 desc[UR20][R26.64+0x29], R154 ;  /* 0x0000299a1a00e986 */ /* 0x000fe2000c101114 */
[C---:B------:R-:W-:Y:S01]  /*1f100*/  ISETP.LT.OR P6, PT, R0.reuse, 0x32, !P2 ;  /* 0x000000320000780c */ /* 0x040fe200057c1670 */
        /* <DEDUP_REMOVED lines=21> */
[----:B0-----:R-:W-:Y:S01]  /*1f260*/  F2FP.SATFINITE.E5M2.F32.PACK_AB_MERGE_C R3, RZ, R168, RZ ;  /* 0x000000a8ff03723e */ /* 0x001fe200048060ff */
        /* <DEDUP_REMOVED lines=11> */
[----:B-1----:R-:W-:Y:S01]  /*1f320*/  F2FP.SATFINITE.E5M2.F32.PACK_AB_MERGE_C R5, RZ, R170, RZ ;  /* 0x000000aaff05723e */ /* 0x002fe200048060ff */
        /* <DEDUP_REMOVED lines=20> */
[----:B------:R0:W-:Y:S01]  /*1f470*/  @!P1 STG.E.U8 desc[UR20][R24.64+0x49], R3 ;  /* 0x0000490318009986 */ /* 0x0001e2000c101114 */
[----:B------:R-:W-:Y:S01]  /*1f480*/  ISETP.LT.OR P1, PT, R0, 0x52, !P3 ;  /* 0x000000520000780c */ /* 0x000fe20005f21670 */
[----:B------:R-:W-:Y:S01]  /*1f490*/  FMUL R186, R186, UR15 ;  /* 0x0000000fbaba7c20 */ /* 0x000fe20008400000 */
[----:B------:R-:W-:Y:S01]  /*1f4a0*/  F2FP.SATFINITE.E5M2.F32.PACK_AB_MERGE_C R181, RZ, R181, RZ ;  /* 0x000000b5ffb5723e */ /* 0x000fe200048060ff */
[----:B------:R-:W-:Y:S01]  /*1f4b0*/  @!P5 STG.E.U8 desc[UR20][R26.64+0x48], R169 ;  /* 0x000048a91a00d986 */ /* 0x000fe2000c101114 */
[----:B------:R-:W-:Y:S01]  /*1f4c0*/  ISETP.LT.OR P5, PT, R0, 0x51, !P2 ;  /* 0x000000510000780c */ /* 0x000fe200057a1670 */
[----:B------:R-:W-:Y:S01]  /*1f4d0*/  FMUL R188, R188, UR15 ;  /* 0x0000000fbcbc7c20 */ /* 0x000fe20008400000 */
[----:B------:R-:W-:Y:S01]  /*1f4e0*/  F2FP.SATFINITE.E5M2.F32.PACK_AB_MERGE_C R183, RZ, R183, RZ ;  /* 0x000000b7ffb7723e */ /* 0x000fe200048060ff */
[----:B------:R1:W-:Y:S01]  /*1f4f0*/  @!P6 STG.E.U8 desc[UR20][R26.64+0x49], R5 ;  /* 0x000049051a00e986 */ /* 0x0003e2000c101114 */
[C---:B------:R-:W-:Y:S01]  /*1f500*/  ISETP.LT.OR P6, PT, R0.reuse, 0x52, !P2 ;  /* 0x000000520000780c */ /* 0x040fe200057c1670 */
[----:B------:R-:W-:Y:S01]  /*1f510*/  FMUL R187, R187, UR15 ;  /* 0x0000000fbbbb7c20 */ /* 0x000fe20008400000 */
[----:B------:R-:W-:Y:S01]  /*1f520*/  F2FP.SATFINITE.E5M2.F32.PACK_AB_MERGE_C R185, RZ, R185, RZ ;  /* 0x000000b9ffb9723e */ /* 0x000fe200048060ff */
[----:B------:R-:W-:Y:S01]  /*1f530*/  @!P0 STG.E.U8 desc[UR20][R24.64+0x50], R171 ;  /* 0x000050ab18008986 */ /* 0x000fe2000c101114 */
[----:B0-----:R-:W-:Y:S01]  /*1f540*/  F2FP.SATFINITE.E5M2.F32.PACK_AB_MERGE_C R3, RZ, R172, RZ ;  /* 0x000000acff03723e */ /* 0x001fe200048060ff */
[----:B------:R-:W-:Y:S01]  /*1f550*/  FMUL R189, R189, UR15 ;  /* 0x0000000fbdbd7c20 */ /* 0x000fe20008400000 */
[----:B------:R-:W-:Y:S01]  /*1f560*/  ISETP.LT.OR P0, PT, R0, 0x59, !P3 ;  /* 0x000000590000780c */ /* 0x000fe20005f01670 */
[----:B------:R-:W-:Y:S01]  /*1f570*/  FMUL R190, R190, UR15 ;  /* 0x0000000fbebe7c20 */ /* 0x000fe20008400000 */
[----:B------:R-:W-:Y:S01]  /*1f580*/  FMUL R192, R192, UR15 ;  /* 0x0000000fc0c07c20 */ /* 0x000fe20008400000 */
[----:B------:R0:W-:Y:S01]  /*1f590*/  @!P1 STG.E.U8 desc[UR20][R24.64+0x51], R3 ;  /* 0x0000510318009986 */ /* 0x0001e2000c101114 */
[C---:B------:R-:W-:Y:S01]  /*1f5a0*/  ISETP.LT.OR P1, PT, R0.reuse, 0x5a, !P3 ;  /* 0x0000005a0000780c */ /* 0x040fe20005f21670 */
[----:B------:R-:W-:Y:S01]  /*1f5b0*/  FMUL R191, R191, UR15 ;  /* 0x0000000fbfbf7c20 */ /* 0x000fe20008400000 */
[----:B-1----:R-:W-:Y:S01]  /*1f5c0*/  F2FP.SATFINITE.E5M2.F32.PACK_AB_MERGE_C R5, RZ, R174, RZ ;  /* 0x000000aeff05723e */ /* 0x002fe200048060ff */
        /* <DEDUP_REMOVED lines=9> */
[----:B0-----:R-:W-:Y:S01]  /*1f660*/  F2FP.SATFINITE.E5M2.F32.PACK_AB_MERGE_C R3, RZ, R176, RZ ;  /* 0x000000b0ff03723e */ /* 0x001fe200048060ff */
[----:B------:R-:W-:Y:S01]  /*1f670*/  FMUL R196, R196, UR15 ;  /* 0x0000000fc4c47c20 */ /* 0x000fe20008400000 */
[C---:B------:R-:W-:Y:S01]  /*1f680*/  ISETP.LT.OR P0, PT, R0.reuse, 0x61, !P3 ;  /* 0x000000610000780c */ /* 0x040fe20005f01670 */
[----:B------:R-:W-:Y:S01]  /*1f690*/  FMUL R195, R195, UR15 ;  /* 0x0000000fc3c37c20 */ /* 0x000fe20008400000 */
[----:B------:R-:W-:Y:S01]  /*1f6a0*/  F2FP.SATFINITE.E5M2.F32.PACK_AB_MERGE_C R191, RZ, R191, RZ ;  /* 0x000000bfffbf723e */ /* 0x000fe200048060ff */
[----:B------:R0:W-:Y:S01]  /*1f6b0*/  @!P1 STG.E.U8 desc[UR20][R24.64+0x59], R3 ;  /* 0x0000590318009986 */ /* 0x0001e2000c101114 */
[C---:B------:R-:W-:Y:S01]  /*1f6c0*/  ISETP.LT.OR P1, PT, R0.reuse, 0x62, !P3 ;  /* 0x000000620000780c */ /* 0x040fe20005f21670 */
[----:B------:R-:W-:Y:S01]  /*1f6d0*/  FMUL R197, R197, UR15 ;  /* 0x0000000fc5c57c20 */ /* 0x000fe20008400000 */
[----:B-1----:R-:W-:Y:S01]  /*1f6e0*/  F2FP.SATFINITE.E5M2.F32.PACK_AB_MERGE_C R5, RZ, R178, RZ ;  /* 0x000000b2ff05723e */ /* 0x002fe200048060ff */
[----:B------:R-:W-:Y:S01]  /*1f6f0*/  @!P5 STG.E.U8 desc[UR20][R26.64+0x58], R177 ;  /* 0x000058b11a00d986 */ /* 0x000fe2000c101114 */
[----:B------:R-:W-:Y:S01]  /*1f700*/  ISETP.LT.OR P5, PT, R0, 0x61, !P2 ;  /* 0x000000610000780c */ /* 0x000fe200057a1670 */
        /* <DEDUP_REMOVED lines=13> */
[----:B------:R-:W-:Y:S01]  /*1f7e0*/  ISETP.LT.OR P1, PT, R0, 0x6a, !P3 ;  /* 0x0000006a0000780c */ /* 0x000fe20005f21670 */
[----:B------:R-:W-:Y:S01]  /*1f7f0*/  FMUL R202, R202, UR15 ;  /* 0x0000000fcaca7c20 */ /* 0x000fe20008400000 */
[----:B-1----:R-:W-:Y:S01]  /*1f800*/  F2FP.SATFINITE.E5M2.F32.PACK_AB_MERGE_C R5, RZ, R182, RZ ;  /* 0x000000b6ff05723e */ /* 0x002fe200048060ff */
        /* <DEDUP_REMOVED lines=111> */
[----:B---3--:R-:W-:Y:S01]  /*1ff00*/  FMUL R2, R2, UR15 ;  /* 0x0000000f02027c20 */ /* 0x008fe20008400000 */
        /* <DEDUP_REMOVED lines=8> */
[----:B------:R-:W3:Y:S01]  /*1ff90*/  LDL.LU R38, [R1+0x218] ;  /* 0x0002180001267983 */ /* 0x000ee20000300800 */
[----:B------:R-:W-:-:S03]  /*1ffa0*/  F2FP.SATFINITE.E5M2.F32.PACK_AB_MERGE_C R233, RZ, R233, RZ ;  /* 0x000000e9ffe9723e */ /* 0x000fc600048060ff */
[----:B------:R0:W-:Y:S01]  /*1ffb0*/  @!P1 STG.E.U8 desc[UR20][R24.64+0x99], R3 ;  /* 0x0000990318009986 */ /* 0x0001e2000c101114 */
[C---:B------:R-:W-:Y:S02]  /*1ffc0*/  ISETP.LT.OR P1, PT, R0.reuse, 0xa2, !P3 ;  /* 0x000000a20000780c */ /* 0x040fe40005f21670 */
[----:B-1----:R-:W-:Y:S01]  /*1ffd0*/  F2FP.SATFINITE.E5M2.F32.PACK_AB_MERGE_C R5, RZ, R210, RZ ;  /* 0x000000d2ff05723e */ /* 0x002fe200048060ff */
[----:B------:R-:W-:Y:S01]  /*1ffe0*/  @!P5 STG.E.U8 desc[UR20][R26.64+0x98], R209 ;  /* 0x000098d11a00d986 */ /* 0x000fe2000c101114 */
[----:B------:R-:W-:-:S03]  /*1fff0*/  ISETP.LT.OR P5, PT, R0, 0xa1, !P2 ;  /* 0x000000a10000780c */ /* 0x000fc600057a1670 */
[----:B------:R1:W-:Y:S01]  /*20000*/  @!P6 STG.E.U8 desc[UR20][R26.64+0x99], R5 ;  /* 0x000099051a00e986 */ /* 0x0003e2000c101114 */
[C---:B------:R-:W-:Y:S02]  /*20010*/  ISETP.LT.OR P6, PT, R0.reuse, 0xa2, !P2 ;  /* 0x000000a20000780c */ /* 0x040fe400057c1670 */
[----:B0-----:R-:W-:Y:S01]  /*20020*/  F2FP.SATFINITE.E5M2.F32.PACK_AB_MERGE_C R3, RZ, R212, RZ ;  /* 0x000000d4ff03723e */ /* 0x001fe200048060ff */
[----:B------:R-:W-:Y:S01]  /*20030*/  @!P0 STG.E.U8 desc[UR20][R24.64+0xa0], R211 ;  /* 0x0000a0d318008986 */ /* 0x000fe2000c101114 */
[----:B------:R-:W-:-:S03]  /*20040*/  ISETP.LT.OR P0, PT, R0, 0xa9, !P3 ;  /* 0x000000a90000780c */ /* 0x000fc60005f01670 */
        /* <DEDUP_REMOVED lines=48> */
[----:B------:R-:W3:Y:S04]  /*20350*/  LDL.LU R37, [R1+0x21c] ;  /* 0x00021c0001257983 */ /* 0x000ee80000300800 */
[----:B------:R-:W-:Y:S01]  /*20360*/  @!P1 STG.E.U8 desc[UR20][R24.64+0xc9], R3 ;  /* 0x0000c90318009986 */ /* 0x000fe2000c101114 */
[C---:B------:R-:W-:Y:S02]  /*20370*/  ISETP.LT.OR P1, PT, R0.reuse, 0xd2, !P3 ;  /* 0x000000d20000780c */ /* 0x040fe40005f21670 */
[----:B-1----:R-:W-:Y:S01]  /*20380*/  F2FP.SATFINITE.E5M2.F32.PACK_AB_MERGE_C R5, RZ, R234, RZ ;  /* 0x000000eaff05723e */ /* 0x002fe200048060ff */
[----:B------:R-:W3:Y:S01]  /*20390*/  LDL.LU R36, [R1+0x220] ;  /* 0x0002200001247983 */ /* 0x000ee20000300800 */
[----:B------:R-:W-:Y:S01]  /*203a0*/  F2FP.SATFINITE.E5M2.F32.PACK_AB_MERGE_C R7, RZ, R236, RZ ;  /* 0x000000ecff07723e */ /* 0x000fe200048060ff */
[----:B--2---:R-:W-:Y:S01]  /*203b0*/  FMUL R4, R35, UR15 ;  /* 0x0000000f23047c20 */ /* 0x004fe20008400000 */
[----:B------:R-:W-:Y:S01]  /*203c0*/  F2FP.SATFINITE.E5M2.F32.PACK_AB_MERGE_C R9, RZ, R2, RZ ;  /* 0x00000002ff09723e */ /* 0x000fe200048060ff */
[----:B----4-:R-:W-:Y:S01]  /*203d0*/  FMUL R2, R41, UR15 ;  /* 0x0000000f29027c20 */ /* 0x010fe20008400000 */
[----:B------:R-:W2:Y:S04]  /*203e0*/  LDL.LU R35, [R1+0x224] ;  /* 0x0002240001237983 */ /* 0x000ea80000300800 */
[----:B------:R-:W-:Y:S01]  /*203f0*/  @!P0 STG.E.U8 desc[UR20][R24.64+0xc8], R231 ;  /* 0x0000c8e718008986 */ /* 0x000fe2000c101114 */
[----:B------:R-:W-:-:S03]  /*20400*/  ISETP.LT.OR P0, PT, R0, 0xd1, !P3 ;  /* 0x000000d10000780c */ /* 0x000fc60005f01670 */
[----:B------:R-:W-:Y:S01]  /*20410*/  @!P5 STG.E.U8 desc[UR20][R26.64+0xc8], R233 ;  /* 0x0000c8e91a00d986 */ /* 0x000fe2000c101114 */
[----:B------:R-:W-:-:S03]  /*20420*/  ISETP.LT.OR P5, PT, R0, 0xd1, !P2 ;  /* 0x000000d10000780c */ /* 0x000fc600057a1670 */
[----:B------:R5:W-:Y:S01]  /*20430*/  @!P6 STG.E.U8 desc[UR20][R26.64+0xc9], R5 ;  /* 0x0000c9051a00e986 */ /* 0x000be2000c101114 */
[----:B------:R-:W-:-:S03]  /*20440*/  ISETP.LT.OR P6, PT, R0, 0xd2, !P2 ;  /* 0x000000d20000780c */ /* 0x000fc600057c1670 */
[----:B------:R0:W-:Y:S01]  /*20450*/  @!P1 STG.E.U8 desc[UR20][R24.64+0xd1], R7 ;  /* 0x0000d10718009986 */ /* 0x0001e2000c101114 */
[----:B-----5:R-:W-:-:S03]  /*20460*/  FMUL R5, R33, UR15 ;  /* 0x0000000f21057c20 */ /* 0x020fc60008400000 */
[----:B------:R-:W4:Y:S01]  /*20470*/  LDL.LU R33, [R1+0x228] ;  /* 0x0002280001217983 */ /* 0x000f220000300800 */
[----:B0-----:R-:W-:Y:S01]  /*20480*/  F2FP.SATFINITE.E5M2.F32.PACK_AB_MERGE_C R7, RZ, R2, RZ ;  /* 0x00000002ff07723e */ /* 0x001fe200048060ff */
[----:B------:R-:W-:Y:S02]  /*20490*/  FMUL R2, R32, UR15 ;  /* 0x0000000f20027c20 */ /* 0x000fe40008400000 */
[----:B------:R-:W5:Y:S04]  /*204a0*/  LDL.LU R41, [R1+0x22c] ;  /* 0x00022c0001297983 */ /* 0x000f680000300800 */
[----:B------:R-:W5:Y:S01]  /*204b0*/  LDL.LU R32, [R1+0x230] ;  /* 0x0002300001207983 */ /* 0x000f620000300800 */
[----:B------:R-:W-:Y:S01]  /*204c0*/  F2FP.SATFINITE.E5M2.F32.PACK_AB_MERGE_C R235, RZ, R235, RZ ;  /* 0x000000ebffeb723e */ /* 0x000fe200048060ff */
[----:B------:R-:W-:Y:S01]  /*204d0*/  FMUL R3, R39, UR15 ;  /* 0x0000000f27037c20 */ /* 0x000fe20008400000 */
[----:B------:R-:W-:Y:S01]  /*204e0*/  F2FP.SATFINITE.E5M2.F32.PACK_AB_MERGE_C R237, RZ, R237, RZ ;  /* 0x000000edffed723e */ /* 0x000fe200048060ff */
[----:B------:R-:W5:Y:S04]  /*204f0*/  LDL.LU R39, [R1+0x234] ;  /* 0x0002340001277983 */ /* 0x000f680000300800 */
[----:B------:R-:W-:Y:S01]  /*20500*/  @!P0 STG.E.U8 desc[UR20][R24.64+0xd0], R235 ;  /* 0x0000d0eb18008986 */ /* 0x000fe2000c101114 */
[----:B------:R-:W-:-:S02]  /*20510*/  ISETP.LT.OR P0, PT, R0, 0xd9, !P3 ;  /* 0x000000d90000780c */ /* 0x000fc40005f01670 */
[C---:B------:R-:W-:Y:S01]  /*20520*/  ISETP.LT.OR P1, PT, R0.reuse, 0xda, !P3 ;  /* 0x000000da0000780c */ /* 0x040fe20005f21670 */
[----:B------:R-:W-:Y:S01]  /*20530*/  @!P5 STG.E.U8 desc[UR20][R26.64+0xd0], R237 ;  /* 0x0000d0ed1a00d986 */ /* 0x000fe2000c101114 */
[----:B------:R-:W-:Y:S02]  /*20540*/  ISETP.LT.OR P5, PT, R0, 0xd9, !P2 ;  /* 0x000000d90000780c */ /* 0x000fe400057a1670 */
[----:B------:R-:W-:Y:S01]  /*20550*/  F2FP.SATFINITE.E5M2.F32.PACK_AB_MERGE_C R11, RZ, R3, RZ ;  /* 0x00000003ff0b723e */ /* 0x000fe200048060ff */
[----:B------:R0:W-:Y:S01]  /*20560*/  @!P6 STG.E.U8 desc[UR20][R26.64+0xd1], R9 ;  /* 0x0000d1091a00e986 */ /* 0x0001e2000c101114 */
[----:B------:R-:W-:-:S05]  /*20570*/  F2FP.SATFINITE.E5M2.F32.PACK_AB_MERGE_C R13, RZ, R4, RZ ;  /* 0x00000004ff0d723e */ /* 0x000fca00048060ff */
[----:B------:R1:W-:Y:S01]  /*20580*/  @!P0 STG.E.U8 desc[UR20][R24.64+0xd8], R7 ;  /* 0x0000d80718008986 */ /* 0x0003e2000c101114 */
[----:B0-----:R-:W-:-:S03]  /*20590*/  F2FP.SATFINITE.E5M2.F32.PACK_AB_MERGE_C R9, RZ, R5, RZ ;  /* 0x00000005ff09723e */ /* 0x001fc600048060ff */
[----:B------:R0:W-:Y:S01]  /*205a0*/  @!P1 STG.E.U8 desc[UR20][R24.64+0xd9], R11 ;  /* 0x0000d90b18009986 */ /* 0x0001e2000c101114 */
[----:B-1----:R-:W-:-:S03]  /*205b0*/  F2FP.SATFINITE.E5M2.F32.PACK_AB_MERGE_C R7, RZ, R2, RZ ;  /* 0x00000002ff07723e */ /* 0x002fc600048060ff */
[----:B------:R1:W-:Y:S01]  /*205c0*/  @!P5 STG.E.U8 desc[UR20][R26.64+0xd8], R13 ;  /* 0x0000d80d1a00d986 */ /* 0x0003e2000c101114 */
[----:B---3--:R-:W-:-:S03]  /*205d0*/  FMUL R3, R38, UR15 ;  /* 0x0000000f26037c20 */ /* 0x008fc60008400000 */
[----:B------:R-:W3:Y:S02]  /*205e0*/  LDL.LU R38, [R1+0x238] ;  /* 0x0002380001267983 */ /* 0x000ee40000300800 */
[----:B0-----:R-:W-:Y:S01]  /*205f0*/  F2FP.SATFINITE.E5M2.F32.PACK_AB_MERGE_C R11, RZ, R3, RZ ;  /* 0x00000003ff0b723e */ /* 0x001fe200048060ff */
[----:B------:R-:W-:Y:S02]  /*20600*/  FMUL R4, R37, UR15 ;  /* 0x0000000f25047c20 */ /* 0x000fe40008400000 */
[----:B------:R-:W3:Y:S01]  /*20610*/  LDL.LU R37, [R1+0x23c] ;  /* 0x00023c0001257983 */ /* 0x000ee20000300800 */
[----:B------:R-:W-:-:S03]  /*20620*/  FMUL R5, R36, UR15 ;  /* 0x0000000f24057c20 */ /* 0x000fc60008400000 */
[----:B------:R-:W3:Y:S01]  /*20630*/  LDL.LU R36, [R1+0x240] ;  /* 0x0002400001247983 */ /* 0x000ee20000300800 */
[----:B--2---:R-:W-:-:S03]  /*20640*/  FMUL R2, R35, UR15 ;  /* 0x0000000f23027c20 */ /* 0x004fc60008400000 */
[----:B------:R-:W2:Y:S01]  /*20650*/  LDL.LU R35, [R1+0x244] ;  /* 0x0002440001237983 */ /* 0x000ea20000300800 */
[----:B-1----:R-:W-:Y:S01]  /*20660*/  F2FP.SATFINITE.E5M2.F32.PACK_AB_MERGE_C R13, RZ, R4, RZ ;  /* 0x00000004ff0d723e */ /* 0x002fe200048060ff */
[----:B----4-:R-:W-:Y:S02]  /*20670*/  FMUL R3, R33, UR15 ;  /* 0x0000000f21037c20 */ /* 0x010fe40008400000 */
[----:B------:R-:W4:Y:S01]  /*20680*/  LDL.LU R33, [R1+0x248] ;  /* 0x0002480001217983 */ /* 0x000f220000300800 */
[----:B-----5:R-:W-:-:S03]  /*20690*/  FMUL R4, R32, UR15 ;  /* 0x0000000f20047c20 */ /* 0x020fc60008400000 */
[----:B------:R-:W5:Y:S01]  /*206a0*/  LDL.LU R32, [R1+0x24c] ;  /* 0x00024c0001207983 */ /* 0x000f620000300800 */
[C---:B------:R-:W-:Y:S02]  /*206b0*/  ISETP.LT.OR P6, PT, R0.reuse, 0xda, !P2 ;  /* 0x000000da0000780c */ /* 0x040fe400057c1670 */
[C---:B------:R-:W-:Y:S02]  /*206c0*/  ISETP.LT.OR P5, PT, R0.reuse, 0xe1, !P3 ;  /* 0x000000e10000780c */ /* 0x040fe40005fa1670 */
[C---:B------:R-:W-:Y:S02]  /*206d0*/  ISETP.LT.OR P1, PT, R0.reuse, 0xe2, !P2 ;  /* 0x000000e20000780c */ /* 0x040fe40005721670 */
[----:B------:R-:W-:-:S07]  /*206e0*/  ISETP.LT.OR P0, PT, R0, 0xe1, !P2 ;  /* 0x000000e10000780c */ /* 0x000fce0005701670 */
[----:B------:R0:W-:Y:S01]  /*206f0*/  @!P6 STG.E.U8 desc[UR20][R26.64+0xd9], R9 ;  /* 0x0000d9091a00e986 */ /* 0x0001e2000c101114 */
[----:B------:R-:W-:Y:S02]  /*20700*/  ISETP.LT.OR P6, PT, R0, 0xe2, !P3 ;  /* 0x000000e20000780c */ /* 0x000fe40005fc1670 */
[----:B------:R-:W-:Y:S01]  /*20710*/  F2FP.SATFINITE.E5M2.F32.PACK_AB_MERGE_C R5, RZ, R5, RZ ;  /* 0x00000005ff05723e */ /* 0x000fe200048060ff */
[----:B------:R-:W-:Y:S01]  /*20720*/  @!P5 STG.E.U8 desc[UR20][R24.64+0xe0], R7 ;  /* 0x0000e0071800d986 */ /* 0x000fe2000c101114 */
[----:B0-----:R-:W-:Y:S01]  /*20730*/  F2FP.SATFINITE.E5M2.F32.PACK_AB_MERGE_C R9, RZ, R2, RZ ;  /* 0x00000002ff09723e */ /* 0x001fe200048060ff */
[----:B------:R-:W-:-:S08]  /*20740*/  FMUL R2, R41, UR15 ;  /* 0x0000000f29027c20 */ /* 0x000fd00008400000 */
[----:B------:R-:W-:Y:S01]  /*20750*/  @!P6 STG.E.U8 desc[UR20][R24.64+0xe1], R11 ;  /* 0x0000e10b1800e986 */ /* 0x000fe2000c101114 */
[----:B------:R-:W-:-:S03]  /*20760*/  ISETP.LT.OR P6, PT, R0, 0xe9, !P3 ;  /* 0x000000e90000780c */ /* 0x000fc60005fc1670 */
[----:B------:R0:W-:Y:S04]  /*20770*/  @!P1 STG.E.U8 desc[UR20][R26.64+0xe1], R5 ;  /* 0x0000e1051a009986 */ /* 0x0001e8000c101114 */
[----:B------:R-:W5:Y:S01]  /*20780*/  LDL.LU R41, [R1+0x250] ;  /* 0x0002500001297983 */ /* 0x000f620000300800 */
[----:B------:R-:W-:-:S03]  /*20790*/  ISETP.LT.OR P5, PT, R0, 0xea, !P2 ;  /* 0x000000ea0000780c */ /* 0x000fc600057a1670 */
[----:B------:R1:W-:Y:S01]  /*207a0*/  @!P0 STG.E.U8 desc[UR20][R26.64+0xe0], R13 ;  /* 0x0000e00d1a008986 */ /* 0x0003e2000c101114 */
[----:B0-----:R-:W-:Y:S01]  /*207b0*/  F2FP.SATFINITE.E5M2.F32.PACK_AB_MERGE_C R5, RZ, R2, RZ ;  /* 0x00000002ff05723e */ /* 0x001fe200048060ff */
[----:B------:R-:W-:Y:S02]  /*207c0*/  FMUL R2, R39, UR15 ;  /* 0x0000000f27027c20 */ /* 0x000fe40008400000 */
[----:B------:R-:W5:Y:S01]  /*207d0*/  LDL.LU R39, [R1+0x254] ;  /* 0x0002540001277983 */ /* 0x000f620000300800 */
[----:B------:R-:W-:Y:S02]  /*207e0*/  ISETP.LT.OR P0, PT, R0, 0xea, !P3 ;  /* 0x000000ea0000780c */ /* 0x000fe40005f01670 */
[----:B------:R-:W-:Y:S02]  /*207f0*/  F2FP.SATFINITE.E5M2.F32.PACK_AB_MERGE_C R7, RZ, R3, RZ ;  /* 0x00000003ff07723e */ /* 0x000fe400048060ff */
[----:B------:R-:W-:Y:S02]  /*20800*/  F2FP.SATFINITE.E5M2.F32.PACK_AB_MERGE_C R11, RZ, R4, RZ ;  /* 0x00000004ff0b723e */ /* 0x000fe400048060ff */
[----:B-1----:R-:W-:Y:S01]  /*20810*/  F2FP.SATFINITE.E5M2.F32.PACK_AB_MERGE_C R13, RZ, R2, RZ ;  /* 0x00000002ff0d723e */ /* 0x002fe200048060ff */
[----:B------:R-:W-:Y:S06]  /*20820*/  @!P6 STG.E.U8 desc[UR20][R24.64+0xe8], R9 ;  /* 0x0000e8091800e986 */ /* 0x000fec000c101114 */
[----:B------:R0:W-:Y:S04]  /*20830*/  @!P0 STG.E.U8 desc[UR20][R24.64+0xe9], R7 ;  /* 0x0000e90718008986 */ /* 0x0001e8000c101114 */
[----:B------:R1:W-:Y:S01]  /*20840*/  @!P5 STG.E.U8 desc[UR20][R26.64+0xe9], R11 ;  /* 0x0000e90b1a00d986 */ /* 0x0003e2000c101114 */
[----:B---3--:R-:W-:-:S03]  /*20850*/  FMUL R3, R38, UR15 ;  /* 0x0000000f26037c20 */ /* 0x008fc60008400000 */
[----:B------:R-:W3:Y:S02]  /*20860*/  LDL.LU R38, [R1+0x258] ;  /* 0x0002580001267983 */ /* 0x000ee40000300800 */
[----:B0-----:R-:W-:Y:S01]  /*20870*/  F2FP.SATFINITE.E5M2.F32.PACK_AB_MERGE_C R7, RZ, R3, RZ ;  /* 0x00000003ff07723e */ /* 0x001fe200048060ff */
[----:B------:R-:W-:Y:S02]  /*20880*/  FMUL R4, R37, UR15 ;  /* 0x0000000f25047c20 */ /* 0x000fe40008400000 */
[----:B------:R-:W3:Y:S01]  /*20890*/  LDL.LU R37, [R1+0x25c] ;  /* 0x00025c0001257983 */ /* 0x000ee20000300800 */
[----:B------:R-:W-:-:S03]  /*208a0*/  FMUL R2, R36, UR15 ;  /* 0x0000000f24027c20 */ /* 0x000fc60008400000 */
[----:B------:R-:W3:Y:S02]  /*208b0*/  LDL.LU R36, [R1+0x260] ;  /* 0x0002600001247983 */ /* 0x000ee40000300800 */
[----:B------:R-:W-:Y:S01]  /*208c0*/  F2FP.SATFINITE.E5M2.F32.PACK_AB_MERGE_C R9, RZ, R2, RZ ;  /* 0x00000002ff09723e */ /* 0x000fe200048060ff */
[----:B--2---:R-:W-:Y:S02]  /*208d0*/  FMUL R2, R35, UR15 ;  /* 0x0000000f23027c20 */ /* 0x004fe40008400000 */
[----:B------:R-:W2:Y:S03]  /*208e0*/  LDL.LU R35, [R1+0x264] ;  /* 0x0002640001237983 */ /* 0x000ea60000300800 */
        /* <DEDUP_REMOVED lines=10> */
[----:B------:R-:W-:-:S03]  /*20990*/  ISETP.LT.OR P1, PT, R0, 0xf1, !P2 ;  /* 0x000000f10000780c */ /* 0x000fc60005721670 */
[----:B------:R1:W-:Y:S01]  /*209a0*/  @!P6 STG.E.U8 desc[UR20][R24.64+0xf0], R13 ;  /* 0x0000f00d1800e986 */ /* 0x0003e2000c101114 */
[----:B------:R-:W-:-:S03]  /*209b0*/  ISETP.LT.OR P6, PT, R0, 0xf9, !P3 ;  /* 0x000000f90000780c */ /* 0x000fc60005fc1670 */
[----:B------:R1:W-:Y:S01]  /*209c0*/  @!P0 STG.E.U8 desc[UR20][R24.64+0xf1], R7 ;  /* 0x0000f10718008986 */ /* 0x0003e2000c101114 */
[----:B------:R-:W-:Y:S02]  /*209d0*/  ISETP.LT.OR P3, PT, R0, 0xfa, !P3 ;  /* 0x000000fa0000780c */ /* 0x000fe40005f61670 */
[----:B0-----:R-:W-:Y:S02]  /*209e0*/  F2FP.SATFINITE.E5M2.F32.PACK_AB_MERGE_C R5, RZ, R4, RZ ;  /* 0x00000004ff05723e */ /* 0x001fe400048060ff */
[----:B-1----:R-:W-:Y:S02]  /*209f0*/  F2FP.SATFINITE.E5M2.F32.PACK_AB_MERGE_C R13, RZ, R3, RZ ;  /* 0x00000003ff0d723e */ /* 0x002fe400048060ff */
[----:B------:R-:W-:Y:S01]  /*20a00*/  F2FP.SATFINITE.E5M2.F32.PACK_AB_MERGE_C R7, RZ, R2, RZ ;  /* 0x00000002ff07723e */ /* 0x000fe200048060ff */
[----:B------:R-:W-:Y:S02]  /*20a10*/  FMUL R2, R41, UR15 ;  /* 0x0000000f29027c20 */ /* 0x000fe40008400000 */
[----:B------:R-:W5:Y:S04]  /*20a20*/  LDL.LU R41, [R1+0x270] ;  /* 0x0002700001297983 */ /* 0x000f680000300800 */
[----:B------:R0:W-:Y:S01]  /*20a30*/  @!P5 STG.E.U8 desc[UR20][R26.64+0xf1], R9 ;  /* 0x0000f1091a00d986 */ /* 0x0001e2000c101114 */
[----:B------:R-:W-:-:S03]  /*20a40*/  FMUL R3, R39, UR15 ;  /* 0x0000000f27037c20 */ /* 0x000fc60008400000 */
[----:B------:R-:W5:Y:S01]  /*20a50*/  LDL.LU R39, [R1+0x274] ;  /* 0x0002740001277983 */ /* 0x000f620000300800 */
[----:B------:R-:W-:-:S03]  /*20a60*/  ISETP.LT.OR P5, PT, R0, 0xf9, !P2 ;  /* 0x000000f90000780c */ /* 0x000fc600057a1670 */
[----:B------:R-:W-:Y:S01]  /*20a70*/  @!P1 STG.E.U8 desc[UR20][R26.64+0xf0], R5 ;  /* 0x0000f0051a009986 */ /* 0x000fe2000c101114 */
[----:B0-----:R-:W-:-:S03]  /*20a80*/  F2FP.SATFINITE.E5M2.F32.PACK_AB_MERGE_C R9, RZ, R2, RZ ;  /* 0x00000002ff09723e */ /* 0x001fc600048060ff */
[----:B------:R0:W-:Y:S04]  /*20a90*/  @!P6 STG.E.U8 desc[UR20][R24.64+0xf8], R11 ;  /* 0x0000f80b1800e986 */ /* 0x0001e8000c101114 */
[----:B------:R1:W-:Y:S01]  /*20aa0*/  @!P3 STG.E.U8 desc[UR20][R24.64+0xf9], R13 ;  /* 0x0000f90d1800b986 */ /* 0x0003e2000c101114 */
[----:B0-----:R-:W-:-:S03]  /*20ab0*/  F2FP.SATFINITE.E5M2.F32.PACK_AB_MERGE_C R11, RZ, R3, RZ ;  /* 0x00000003ff0b723e */ /* 0x001fc600048060ff */
[----:B------:R0:W-:Y:S01]  /*20ac0*/  @!P5 STG.E.U8 desc[UR20][R26.64+0xf8], R7 ;  /* 0x0000f8071a00d986 */ /* 0x0001e2000c101114 */
[----:B---3--:R-:W-:-:S03]  /*20ad0*/  FMUL R4, R38, UR15 ;  /* 0x0000000f26047c20 */ /* 0x008fc60008400000 */
[----:B------:R-:W3:Y:S02]  /*20ae0*/  LDL.LU R38, [R1+0x278] ;  /* 0x0002780001267983 */ /* 0x000ee40000300800 */
[----:B-1----:R-:W-:Y:S01]  /*20af0*/  F2FP.SATFINITE.E5M2.F32.PACK_AB_MERGE_C R13, RZ, R4, RZ ;  /* 0x00000004ff0d723e */ /* 0x002fe200048060ff */
[----:B------:R-:W-:Y:S02]  /*20b00*/  FMUL R5, R37, UR15 ;  /* 0x0000000f25057c20 */ /* 0x000fe40008400000 */
[----:B------:R-:W3:Y:S01]  /*20b10*/  LDL.LU R37, [R1+0x27c] ;  /* 0x00027c0001257983 */ /* 0x000ee20000300800 */
[----:B------:R-:W-:-:S03]  /*20b20*/  FMUL R2, R36, UR15 ;  /* 0x0000000f24027c20 */ /* 0x000fc60008400000 */
[----:B------:R-:W3:Y:S01]  /*20b30*/  LDL.LU R36, [R1+0x280] ;  /* 0x0002800001247983 */ /* 0x000ee20000300800 */
[----:B--2---:R-:W-:-:S03]  /*20b40*/  FMUL R3, R35, UR15 ;  /* 0x0000000f23037c20 */ /* 0x004fc60008400000 */
[----:B------:R-:W2:Y:S01]  /*20b50*/  LDL.LU R35, [R1+0x284] ;  /* 0x0002840001237983 */ /* 0x000ea20000300800 */
[----:B0-----:R-:W-:Y:S01]  /*20b60*/  F2FP.SATFINITE.E5M2.F32.PACK_AB_MERGE_C R7, RZ, R2, RZ ;  /* 0x00000002ff07723e */ /* 0x001fe200048060ff */
[----:B----4-:R-:W-:Y:S02]  /*20b70*/  FMUL R4, R33, UR15 ;  /* 0x0000000f21047c20 */ /* 0x010fe40008400000 */
[----:B------:R-:W4:Y:S01]  /*20b80*/  LDL.LU R33, [R1+0x288] ;  /* 0x0002880001217983 */ /* 0x000f220000300800 */
[----:B-----5:R-:W-:-:S03]  /*20b90*/  FMUL R2, R32, UR15 ;  /* 0x0000000f20027c20 */ /* 0x020fc60008400000 */
[----:B------:R-:W5:Y:S01]  /*20ba0*/  LDL.LU R32, [R1+0x28c] ;  /* 0x00028c0001207983 */ /* 0x000f620000300800 */
[----:B------:R-:W-:Y:S02]  /*20bb0*/  ISETP.GE.AND P1, PT, R34, 0x81, PT ;  /* 0x000000812200780c */ /* 0x000fe40003f26270 */
[C---:B------:R-:W-:Y:S02]  /*20bc0*/  ISETP.LT.OR P2, PT, R0.reuse, 0xfa, !P2 ;  /* 0x000000fa0000780c */ /* 0x040fe40005741670 */
[C---:B------:R-:W-:Y:S02]  /*20bd0*/  ISETP.LT.OR P6, PT, R0.reuse, 0x1, !P1 ;  /* 0x000000010000780c */ /* 0x040fe40004fc1670 */
[----:B------:R-:W-:Y:S02]  /*20be0*/  ISETP.LT.OR P3, PT, R0, 0x2, !P1 ;  /* 0x000000020000780c */ /* 0x000fe40004f61670 */
[----:B------:R-:W-:-:S07]  /*20bf0*/  ISETP.GE.AND P0, PT, R34, 0x89, PT ;  /* 0x000000892200780c */ /* 0x000fce0003f06270 */
[----:B------:R0:W-:Y:S04]  /*20c00*/  @!P2 STG.E.U8 desc[UR20][R26.64+0xf9], R9 ;  /* 0x0000f9091a00a986 */ /* 0x0001e8000c101114 */
[----:B------:R-:W-:Y:S01]  /*20c10*/  @!P6 STG.E.U8 desc[UR20][R30.64], R11 ;  /* 0x0000000b1e00e986 */ /* 0x000fe2000c101114 */
[C---:B------:R-:W-:Y:S02]  /*20c20*/  ISETP.LT.OR P6, PT, R0.reuse, 0x2, !P0 ;  /* 0x000000020000780c */ /* 0x040fe400047c1670 */
[C---:B------:R-:W-:Y:S01]  /*20c30*/  ISETP.LT.OR P5, PT, R0.reuse, 0x1, !P0 ;  /* 0x000000010000780c */ /* 0x040fe200047a1670 */
[----:B------:R1:W-:Y:S01]  /*20c40*/  @!P3 STG.E.U8 desc[UR20][R30.64+0x1], R13 ;  /* 0x0000010d1e00b986 */ /* 0x0003e2000c101114 */
[----:B------:R-:W-:Y:S02]  /*20c50*/  ISETP.LT.OR P2, PT, R0, 0xa, !P1 ;  /* 0x0000000a0000780c */ /* 0x000fe40004f41670 */
[----:B0-----:R-:W-:-:S02]  /*20c60*/  F2FP.SATFINITE.E5M2.F32.PACK_AB_MERGE_C R9, RZ, R3, RZ ;  /* 0x00000003ff09723e */ /* 0x001fc400048060ff */
[----:B------:R-:W-:Y:S01]  /*20c70*/  ISETP.LT.OR P3, PT, R0, 0x9, !P1 ;  /* 0x000000090000780c */ /* 0x000fe20004f61670 */
[----:B------:R-:W-:Y:S01]  /*20c80*/  FMUL R3, R41, UR15 ;  /* 0x0000000f29037c20 */ /* 0x000fe20008400000 */
[----:B-1----:R-:W-:Y:S01]  /*20c90*/  F2FP.SATFINITE.E5M2.F32.PACK_AB_MERGE_C R13, RZ, R2, RZ ;  /* 0x00000002ff0d723e */ /* 0x002fe200048060ff */
[----:B------:R-:W5:Y:S01]  /*20ca0*/  LDL.LU R41, [R1+0x290] ;  /* 0x0002900001297983 */ /* 0x000f620000300800 */
[----:B------:R-:W-:Y:S02]  /*20cb0*/  F2FP.SATFINITE.E5M2.F32.PACK_AB_MERGE_C R5, RZ, R5, RZ ;  /* 0x00000005ff05723e */ /* 0x000fe400048060ff */
[----:B------:R-:W-:Y:S01]  /*20cc0*/  F2FP.SATFINITE.E5M2.F32.PACK_AB_MERGE_C R11, RZ, R4, RZ ;  /* 0x00000004ff0b723e */ /* 0x000fe200048060ff */
[----:B------:R0:W-:Y:S01]  /*20cd0*/  @!P6 STG.E.U8 desc[UR20][R28.64+0x1], R7 ;  /* 0x000001071c00e986 */ /* 0x0001e2000c101114 */
[----:B------:R-:W-:-:S03]  /*20ce0*/  FMUL R2, R39, UR15 ;  /* 0x0000000f27027c20 */ /* 0x000fc60008400000 */
[----:B------:R-:W5:Y:S01]  /*20cf0*/  LDL.LU R39, [R1+0x294] ;  /* 0x0002940001277983 */ /* 0x000f620000300800 */
[----:B------:R-:W-:Y:S02]  /*20d00*/  ISETP.LT.OR P6, PT, R0, 0xa, !P0 ;  /* 0x0000000a0000780c */ /* 0x000fe400047c1670 */
[----:B0-----:R-:W-:Y:S01]  /*20d10*/  F2FP.SATFINITE.E5M2.F32.PACK_AB_MERGE_C R7, RZ, R2, RZ ;  /* 0x00000002ff07723e */ /* 0x001fe200048060ff */
[----:B------:R0:W-:Y:S04]  /*20d20*/  @!P5 STG.E.U8 desc[UR20][R28.64], R5 ;  /* 0x000000051c00d986 */ /* 0x0001e8000c101114 */
[----:B------:R-:W-:Y:S04]  /*20d30*/  @!P2 STG.E.U8 desc[UR20][R30.64+0x9], R11 ;  /* 0x0000090b1e00a986 */ /* 0x000fe8000c101114 */
[----:B------:R1:W-:Y:S01]  /*20d40*/  @!P3 STG.E.U8 desc[UR20][R30.64+0x8], R9 ;  /* 0x000008091e00b986 */ /* 0x0003e2000c101114 */
[----:B0-----:R-:W-:-:S05]  /*20d50*/  F2FP.SATFINITE.E5M2.F32.PACK_AB_MERGE_C R5, RZ, R3, RZ ;  /* 0x00000003ff05723e */ /* 0x001fca00048060ff */
[----:B------:R5:W-:Y:S01]  /*20d60*/  @!P6 STG.E.U8 desc[UR20][R28.64+0x9], R5 ;  /* 0x000009051c00e986 */ /* 0x000be2000c101114 */
[----:B---3--:R-:W-:-:S03]  /*20d70*/  FMUL R4, R38, UR15 ;  /* 0x0000000f26047c20 */ /* 0x008fc60008400000 */
[----:B------:R-:W3:Y:S02]  /*20d80*/  LDL.LU R38, [R1+0x298] ;  /* 0x0002980001267983 */ /* 0x000ee40000300800 */
[----:B-1----:R-:W-:Y:S01]  /*20d90*/  F2FP.SATFINITE.E5M2.F32.PACK_AB_MERGE_C R9, RZ, R4, RZ ;  /* 0x00000004ff09723e */ /* 0x002fe200048060ff */
[----:B------:R-:W-:Y:S02]  /*20da0*/  FMUL R2, R37, UR15 ;  /* 0x0000000f25027c20 */ /* 0x000fe40008400000 */
[----:B------:R-:W3:Y:S03]  /*20db0*/  LDL.LU R37, [R1+0x29c] ;  /* 0x00029c0001257983 */ /* 0x000ee60000300800 */
[----:B------:R-:W-:Y:S01]  /*20dc0*/  F2FP.SATFINITE.E5M2.F32.PACK_AB_MERGE_C R11, RZ, R2, RZ ;  /* 0x00000002ff0b723e */ /* 0x000fe200048060ff */
[----:B------:R-:W-:Y:S02]  /*20dd0*/  FMUL R2, R36, UR15 ;  /* 0x0000000f24027c20 */ /* 0x000fe40008400000 */
[----:B------:R-:W3:Y:S01]  /*20de0*/  LDL.LU R36, [R1+0x2a0] ;  /* 0x0002a00001247983 */ /* 0x000ee20000300800 */
[----:B--2---:R-:W-:-:S03]  /*20df0*/  FMUL R3, R35, UR15 ;  /* 0x0000000f23037c20 */ /* 0x004fc60008400000 */
[----:B------:R-:W2:Y:S01]  /*20e00*/  LDL.LU R35, [R1+0x2a4] ;  /* 0x0002a40001237983 */ /* 0x000ea20000300800 */
[----:B----4-:R-:W-:-:S03]  /*20e10*/  FMUL R4, R33, UR15 ;  /* 0x0000000f21047c20 */ /* 0x010fc60008400000 */
[----:B------:R-:W4:Y:S01]  /*20e20*/  LDL.LU R33, [R1+0x2a8] ;  /* 0x0002a80001217983 */ /* 0x000f220000300800 */
[----:B-----5:R-:W-:-:S03]  /*20e30*/  FMUL R5, R32, UR15 ;  /* 0x0000000f20057c20 */ /* 0x020fc60008400000 */
[----:B------:R-:W5:Y:S01]  /*20e40*/  LDL.LU R32, [R1+0x2ac] ;  /* 0x0002ac0001207983 */ /* 0x000f620000300800 */
[C---:B------:R-:W-:Y:S02]  /*20e50*/  ISETP.LT.OR P5, PT, R0.reuse, 0x9, !P0 ;  /* 0x000000090000780c */ /* 0x040fe400047a1670 */
[C---:B------:R-:W-:Y:S02]  /*20e60*/  ISETP.LT.OR P3, PT, R0.reuse, 0x11, !P1 ;  /* 0x000000110000780c */ /* 0x040fe40004f61670 */
[C---:B------:R-:W-:Y:S02]  /*20e70*/  ISETP.LT.OR P2, PT, R0.reuse, 0x12, !P1 ;  /* 0x000000120000780c */ /* 0x040fe40004f41670 */
[----:B------:R-:W-:-:S07]  /*20e80*/  ISETP.LT.OR P6, PT, R0, 0x12, !P0 ;  /* 0x000000120000780c */ /* 0x000fce00047c1670 */
[----:B------:R-:W-:Y:S01]  /*20e90*/  @!P5 STG.E.U8 desc[UR20][R28.64+0x8], R13 ;  /* 0x0000080d1c00d986 */ /* 0x000fe2000c101114 */
[----:B------:R-:W-:-:S03]  /*20ea0*/  ISETP.LT.OR P5, PT, R0, 0x11, !P0 ;  /* 0x000000110000780c */ /* 0x000fc600047a1670 */
[----:B------:R0:W-:Y:S01]  /*20eb0*/  @!P3 STG.E.U8 desc[UR20][R30.64+0x10], R7 ;  /* 0x000010071e00b986 */ /* 0x0001e2000c101114 */
[----:B------:R-:W-:-:S03]  /*20ec0*/  ISETP.LT.OR P3, PT, R0, 0x19, !P1 ;  /* 0x000000190000780c */ /* 0x000fc60004f61670 */
[----:B------:R1:W-:Y:S01]  /*20ed0*/  @!P2 STG.E.U8 desc[UR20][R30.64+0x11], R9 ;  /* 0x000011091e00a986 */ /* 0x0003e2000c101114 */
[----:B------:R-:W-:Y:S02]  /*20ee0*/  ISETP.LT.OR P2, PT, R0, 0x1a, !P1 ;  /* 0x0000001a0000780c */ /* 0x000fe40004f41670 */
[----:B0-----:R-:W-:Y:S02]  /*20ef0*/  F2FP.SATFINITE.E5M2.F32.PACK_AB_MERGE_C R7, RZ, R2, RZ ;  /* 0x00000002ff07723e */ /* 0x001fe400048060ff */
[----:B-1----:R-:W-:Y:S01]  /*20f00*/  F2FP.SATFINITE.E5M2.F32.PACK_AB_MERGE_C R9, RZ, R3, RZ ;  /* 0x00000003ff09723e */ /* 0x002fe200048060ff */
[----:B------:R-:W-:Y:S02]  /*20f10*/  FMUL R2, R41, UR15 ;  /* 0x0000000f29027c20 */ /* 0x000fe40008400000 */
[----:B------:R-:W5:Y:S01]  /*20f20*/  LDL.LU R41, [R1+0x2b0] ;  /* 0x0002b00001297983 */ /* 0x000f620000300800 */
[----:B------:R-:W-:-:S03]  /*20f30*/  F2FP.SATFINITE.E5M2.F32.PACK_AB_MERGE_C R13, RZ, R4, RZ ;  /* 0x00000004ff0d723e */ /* 0x000fc600048060ff */
[----:B------:R0:W-:Y:S01]  /*20f40*/  @!P6 STG.E.U8 desc[UR20][R28.64+0x11], R7 ;  /* 0x000011071c00e986 */ /* 0x0001e2000c101114 */
[----:B------:R-:W-:-:S03]  /*20f50*/  FMUL R3, R39, UR15 ;  /* 0x0000000f27037c20 */ /* 0x000fc60008400000 */
[----:B------:R-:W5:Y:S01]  /*20f60*/  LDL.LU R39, [R1+0x2b4] ;  /* 0x0002b40001277983 */ /* 0x000f620000300800 */
[----:B------:R-:W-:Y:S02]  /*20f70*/  ISETP.LT.OR P6, PT, R0, 0x1a, !P0 ;  /* 0x0000001a0000780c */ /* 0x000fe400047c1670 */
[----:B0-----:R-:W-:Y:S01]  /*20f80*/  F2FP.SATFINITE.E5M2.F32.PACK_AB_MERGE_C R7, RZ, R2, RZ ;  /* 0x00000002ff07723e */ /* 0x001fe200048060ff */
[----:B------:R-:W-:Y:S04]  /*20f90*/  @!P5 STG.E.U8 desc[UR20][R28.64+0x10], R11 ;  /* 0x0000100b1c00d986 */ /* 0x000fe8000c101114 */
[----:B------:R0:W-:Y:S04]  /*20fa0*/  @!P3 STG.E.U8 desc[UR20][R30.64+0x18], R9 ;  /* 0x000018091e00b986 */ /* 0x0001e8000c101114 */
[----:B------:R1:W-:Y:S01]  /*20fb0*/  @!P2 STG.E.U8 desc[UR20][R30.64+0x19], R13 ;  /* 0x0000190d1e00a986 */ /* 0x0003e2000c101114 */
[----:B0-----:R-:W-:-:S03]  /*20fc0*/  F2FP.SATFINITE.E5M2.F32.PACK_AB_MERGE_C R9, RZ, R3, RZ ;  /* 0x00000003ff09723e */ /* 0x001fc600048060ff */
[----:B------:R0:W-:Y:S01]  /*20fd0*/  @!P6 STG.E.U8 desc[UR20][R28.64+0x19], R7 ;  /* 0x000019071c00e986 */ /* 0x0001e2000c101114 */
[----:B---3--:R-:W-:-:S03]  /*20fe0*/  FMUL R4, R38, UR15 ;  /* 0x0000000f26047c20 */ /* 0x008fc60008400000 */
[----:B------:R-:W3:Y:S02]  /*20ff0*/  LDL.LU R38, [R1+0x2b8] ;  /* 0x0002b80001267983 */ /* 0x000ee40000300800 */
[----:B------:R-:W-:Y:S01]  /*21000*/  F2FP.SATFINITE.E5M2.F32.PACK_AB_MERGE_C R11, RZ, R4, RZ ;  /* 0x00000004ff0b723e */ /* 0x000fe200048060ff */
[----:B------:R-:W-:Y:S02]  /*21010*/  FMUL R2, R37, UR15 ;  /* 0x0000000f25027c20 */ /* 0x000fe40008400000 */
[----:B------:R-:W3:Y:S03]  /*21020*/  LDL.LU R37, [R1+0x2bc] ;  /* 0x0002bc0001257983 */ /* 0x000ee60000300800 */
[----:B-1----:R-:W-:Y:S01]  /*21030*/  F2FP.SATFINITE.E5M2.F32.PACK_AB_MERGE_C R13, RZ, R2, RZ ;  /* 0x00000002ff0d723e */ /* 0x002fe200048060ff */
[----:B------:R-:W-:Y:S02]  /*21040*/  FMUL R3, R36, UR15 ;  /* 0x0000000f24037c20 */ /* 0x000fe40008400000 */
[----:B------:R-:W3:Y:S01]  /*21050*/  LDL.LU R36, [R1+0x2c0] ;  /* 0x0002c00001247983 */ /* 0x000ee20000300800 */
[----:B--2---:R-:W-:-:S03]  /*21060*/  FMUL R2, R35, UR15 ;  /* 0x0000000f23027c20 */ /* 0x004fc60008400000 */
[----:B------:R-:W2:Y:S02]  /*21070*/  LDL.LU R35, [R1+0x2c4] ;  /* 0x0002c40001237983 */ /* 0x000ea40000300800 */
[----:B0-----:R-:W-:Y:S01]  /*21080*/  F2FP.SATFINITE.E5M2.F32.PACK_AB_MERGE_C R7, RZ, R2, RZ ;  /* 0x00000002ff07723e */ /* 0x001fe200048060ff */
[----:B----4-:R-:W-:Y:S02]  /*21090*/  FMUL R4, R33, UR15 ;  /* 0x0000000f21047c20 */ /* 0x010fe40008400000 */
[----:B------:R-:W4:Y:S01]  /*210a0*/  LDL.LU R33, [R1+0x2c8] ;  /* 0x0002c80001217983 */ /* 0x000f220000300800 */
[----:B-----5:R-:W-:-:S03]  /*210b0*/  FMUL R2, R32, UR15 ;  /* 0x0000000f20027c20 */ /* 0x020fc60008400000 */
[----:B------:R-:W5:Y:S01]  /*210c0*/  LDL.LU R32, [R1+0x2cc] ;  /* 0x0002cc0001207983 */ /* 0x000f620000300800 */
[C---:B------:R-:W-:Y:S02]  /*210d0*/  ISETP.LT.OR P5, PT, R0.reuse, 0x19, !P0 ;  /* 0x000000190000780c */ /* 0x040fe400047a1670 */
[C---:B------:R-:W-:Y:S02]  /*210e0*/  ISETP.LT.OR P3, PT, R0.reuse, 0x21, !P1 ;  /* 0x000000210000780c */ /* 0x040fe40004f61670 */
[C---:B------:R-:W-:Y:S02]  /*210f0*/  ISETP.LT.OR P2, PT, R0.reuse, 0x22, !P1 ;  /* 0x000000220000780c */ /* 0x040fe40004f41670 */
[----:B------:R-:W-:Y:S02]  /*21100*/  F2FP.SATFINITE.E5M2.F32.PACK_AB_MERGE_C R5, RZ, R5, RZ ;  /* 0x00000005ff05723e */ /* 0x000fe400048060ff */
[----:B------:R-:W-:-:S05]  /*21110*/  ISETP.LT.OR P6, PT, R0, 0x22, !P0 ;  /* 0x000000220000780c */ /* 0x000fca00047c1670 */
[----:B------:R0:W-:Y:S01]  /*21120*/  @!P5 STG.E.U8 desc[UR20][R28.64+0x18], R5 ;  /* 0x000018051c00d986 */ /* 0x0001e2000c101114 */
[----:B------:R-:W-:-:S03]  /*21130*/  ISETP.LT.OR P5, PT, R0, 0x21, !P0 ;  /* 0x000000210000780c */ /* 0x000fc600047a1670 */
[----:B------:R-:W-:Y:S01]  /*21140*/  @!P3 STG.E.U8 desc[UR20][R30.64+0x20], R9 ;  /* 0x000020091e00b986 */ /* 0x000fe2000c101114 */
        /* <DEDUP_REMOVED lines=8> */
[----:B------:R-:W-:Y:S01]  /*211d0*/  @!P6 STG.E.U8 desc[UR20][R28.64+0x21], R5 ;  /* 0x000021051c00e986 */ /* 0x000fe2000c101114 */
[----:B------:R-:W-:-:S03]  /*211e0*/  FMUL R3, R39, UR15 ;  /* 0x0000000f27037c20 */ /* 0x000fc60008400000 */
[----:B------:R-:W5:Y:S01]  /*211f0*/  LDL.LU R39, [R1+0x2d4] ;  /* 0x0002d40001277983 */ /* 0x000f620000300800 */
[----:B------:R-:W-:-:S03]  /*21200*/  ISETP.LT.OR P6, PT, R0, 0x2a, !P0 ;  /* 0x0000002a0000780c */ /* 0x000fc600047c1670 */
[----:B------:R-:W-:Y:S04]  /*21210*/  @!P5 STG.E.U8 desc[UR20][R28.64+0x20], R13 ;  /* 0x0000200d1c00d986 */ /* 0x000fe8000c101114 */
[----:B------:R0:W-:Y:S04]  /*21220*/  @!P3 STG.E.U8 desc[UR20][R30.64+0x28], R7 ;  /* 0x000028071e00b986 */ /* 0x0001e8000c101114 */
[----:B------:R1:W-:Y:S01]  /*21230*/  @!P2 STG.E.U8 desc[UR20][R30.64+0x29], R9 ;  /* 0x000029091e00a986 */ /* 0x0003e2000c101114 */
[----:B0-----:R-:W-:Y:S02]  /*21240*/  F2FP.SATFINITE.E5M2.F32.PACK_AB_MERGE_C R7, RZ, R2, RZ ;  /* 0x00000002ff07723e */ /* 0x001fe400048060ff */
[----:B-1----:R-:W-:-:S03]  /*21250*/  F2FP.SATFINITE.E5M2.F32.PACK_AB_MERGE_C R9, RZ, R3, RZ ;  /* 0x00000003ff09723e */ /* 0x002fc600048060ff */
[----:B------:R0:W-:Y:S01]  /*21260*/  @!P6 STG.E.U8 desc[UR20][R28.64+0x29], R7 ;  /* 0x000029071c00e986 */ /* 0x0001e2000c101114 */
[----:B---3--:R-:W-:-:S03]  /*21270*/  FMUL R4, R38, UR15 ;  /* 0x0000000f26047c20 */ /* 0x008fc60008400000 */
[----:B------:R-:W3:Y:S02]  /*21280*/  LDL.LU R38, [R1+0x2d8] ;  /* 0x0002d80001267983 */ /* 0x000ee40000300800 */
[----:B------:R-:W-:Y:S01]  /*21290*/  F2FP.SATFINITE.E5M2.F32.PACK_AB_MERGE_C R13, RZ, R4, RZ ;  /* 0x00000004ff0d723e */ /* 0x000fe200048060ff */
        /* <DEDUP_REMOVED lines=21> */
[----:B------:R-:W-:Y:S02]  /*213f0*/  F2FP.SATFINITE.E5M2.F32.PACK_AB_MERGE_C R5, RZ, R5, RZ ;  /* 0x00000005ff05723e */ /* 0x000fe400048060ff */
        /* <DEDUP_REMOVED lines=204> */
[----:B------:R-:W-:Y:S01]  /*220c0*/  F2FP.SATFINITE.E5M2.F32.PACK_AB_MERGE_C R9, RZ, R4, RZ ;  /* 0x00000004ff09723e */ /* 0x000fe200048060ff */
[----:B------:R-:W-:-:S02]  /*220d0*/  FMUL R3, R39, UR15 ;  /* 0x0000000f27037c20 */ /* 0x000fc40008400000 */
[----:B------:R-:W5:Y:S04]  /*220e0*/  LDL.LU R39, [R1+0x394] ;  /* 0x0003940001277983 */ /* 0x000f680000300800 */
[----:B------:R-:W-:Y:S04]  /*220f0*/  @!P6 STG.E.U8 desc[UR20][R28.64+0x81], R5 ;  /* 0x000081051c00e986 */ /* 0x000fe8000c101114 */
[----:B------:R-:W-:Y:S04]  /*22100*/  @!P5 STG.E.U8 desc[UR20][R28.64+0x80], R13 ;  /* 0x0000800d1c00d986 */ /* 0x000fe8000c101114 */
[----:B------:R0:W-:Y:S04]  /*22110*/  @!P3 STG.E.U8 desc[UR20][R30.64+0x88], R7 ;  /* 0x000088071e00b986 */ /* 0x0001e8000c101114 */
[----:B------:R1:W-:Y:S01]  /*22120*/  @!P2 STG.E.U8 desc[UR20][R30.64+0x89], R9 ;  /* 0x000089091e00a986 */ /* 0x0003e2000c101114 */
[----:B0-----:R-:W-:-:S02]  /*22130*/  F2FP.SATFINITE.E5M2.F32.PACK_AB_MERGE_C R7, RZ, R2, RZ ;  /* 0x00000002ff07723e */ /* 0x001fc400048060ff */
[----:B-1----:R-:W-:Y:S01]  /*22140*/  F2FP.SATFINITE.E5M2.F32.PACK_AB_MERGE_C R9, RZ, R3, RZ ;  /* 0x00000003ff09723e */ /* 0x002fe200048060ff */
[----:B---3--:R-:W-:Y:S02]  /*22150*/  FMUL R4, R38, UR15 ;  /* 0x0000000f26047c20 */ /* 0x008fe40008400000 */
[----:B------:R-:W3:Y:S03]  /*22160*/  LDL.LU R38, [R1+0x398] ;  /* 0x0003980001267983 */ /* 0x000ee60000300800 */
[----:B------:R-:W-:Y:S01]  /*22170*/  F2FP.SATFINITE.E5M2.F32.PACK_AB_MERGE_C R13, RZ, R4, RZ ;  /* 0x00000004ff0d723e */ /* 0x000fe200048060ff */
[----:B------:R-:W-:Y:S02]  /*22180*/  FMUL R5, R37, UR15 ;  /* 0x0000000f25057c20 */ /* 0x000fe40008400000 */
[----:B------:R-:W3:Y:S01]  /*22190*/  LDL.LU R37, [R1+0x39c] ;  /* 0x00039c0001257983 */ /* 0x000ee20000300800 */
[----:B------:R-:W-:-:S03]  /*221a0*/  FMUL R2, R36, UR15 ;  /* 0x0000000f24027c20 */ /* 0x000fc60008400000 */
[----:B------:R-:W3:Y:S01]  /*221b0*/  LDL.LU R36, [R1+0x3a0] ;  /* 0x0003a00001247983 */ /* 0x000ee20000300800 */
[----:B--2---:R-:W-:-:S03]  /*221c0*/  FMUL R3, R35, UR15 ;  /* 0x0000000f23037c20 */ /* 0x004fc60008400000 */
[----:B------:R-:W2:Y:S01]  /*221d0*/  LDL.LU R35, [R1+0x3a4] ;  /* 0x0003a40001237983 */ /* 0x000ea20000300800 */
[----:B------:R-:W-:Y:S01]  /*221e0*/  F2FP.SATFINITE.E5M2.F32.PACK_AB_MERGE_C R15, RZ, R5, RZ ;  /* 0x00000005ff0f723e */ /* 0x000fe200048060ff */
        /* <DEDUP_REMOVED lines=10> */
[----:B------:R-:W-:Y:S01]  /*22290*/  @!P5 STG.E.U8 desc[UR20][R28.64+0x88], R11 ;  /* 0x0000880b1c00d986 */ /* 0x000fe2000c101114 */
[----:B------:R-:W-:-:S03]  /*222a0*/  ISETP.LT.OR P5, PT, R0, 0x91, !P0 ;  /* 0x000000910000780c */ /* 0x000fc600047a1670 */
[----:B------:R1:W-:Y:S01]  /*222b0*/  @!P3 STG.E.U8 desc[UR20][R30.64+0x90], R9 ;  /* 0x000090091e00b986 */ /* 0x0003e2000c101114 */
[C---:B------:R-:W-:Y:S02]  /*222c0*/  ISETP.LT.OR P3, PT, R0.reuse, 0x99, !P1 ;  /* 0x000000990000780c */ /* 0x040fe40004f61670 */
[----:B0-----:R-:W-:Y:S01]  /*222d0*/  F2FP.SATFINITE.E5M2.F32.PACK_AB_MERGE_C R7, RZ, R2, RZ ;  /* 0x00000002ff07723e */ /* 0x001fe200048060ff */
[----:B------:R-:W-:Y:S01]  /*222e0*/  @!P2 STG.E.U8 desc[UR20][R30.64+0x91], R13 ;  /* 0x0000910d1e00a986 */ /* 0x000fe2000c101114 */
[----:B------:R-:W-:Y:S02]  /*222f0*/  ISETP.LT.OR P2, PT, R0, 0x9a, !P1 ;  /* 0x0000009a0000780c */ /* 0x000fe40004f41670 */
        /* <DEDUP_REMOVED lines=86> */
[----:B------:R-:W-:Y:S01]  /*22860*/  FMUL R2, R39, UR15 ;  /* 0x0000000f27027c20 */ /* 0x000fe20008400000 */
[----:B------:R-:W-:Y:S02]  /*22870*/  ISETP.LT.OR P6, PT, R0, 0xba, !P0 ;  /* 0x000000ba0000780c */ /* 0x000fe400047c1670 */
[----:B------:R-:W5:Y:S02]  /*22880*/  LDL.LU R39, [R1+0x3f4] ;  /* 0x0003f40001277983 */ /* 0x000f640000300800 */
[----:B0-----:R-:W-:Y:S02]  /*22890*/  F2FP.SATFINITE.E5M2.F32.PACK_AB_MERGE_C R7, RZ, R2, RZ ;  /* 0x00000002ff07723e */ /* 0x001fe400048060ff */
        /* <DEDUP_REMOVED lines=28> */
[C---:B------:R-:W-:Y:S02]  /*22a60*/  ISETP.LT.OR P2, PT, R0.reuse, 0xca, !P1 ;  /* 0x000000ca0000780c */ /* 0x040fe40004f41670 */
[----:B0-----:R-:W-:Y:S02]  /*22a70*/  F2FP.SATFINITE.E5M2.F32.PACK_AB_MERGE_C R7, RZ, R2, RZ ;  /* 0x00000002ff07723e */ /* 0x001fe400048060ff */
[----:B-1----:R-:W-:Y:S01]  /*22a80*/  F2FP.SATFINITE.E5M2.F32.PACK_AB_MERGE_C R9, RZ, R3, RZ ;  /* 0x00000003ff09723e */ /* 0x002fe200048060ff */
[----:B------:R-:W-:Y:S02]  /*22a90*/  FMUL R2, R41, UR15 ;  /* 0x0000000f29027c20 */ /* 0x000fe40008400000 */
[----:B------:R0:W-:Y:S01]  /*22aa0*/  @!P6 STG.E.U8 desc[UR20][R28.64+0xc1], R7 ;  /* 0x0000c1071c00e986 */ /* 0x0001e2000c101114 */
[----:B------:R-:W-:-:S03]  /*22ab0*/  ISETP.LT.OR P6, PT, R0, 0xca, !P0 ;  /* 0x000000ca0000780c */ /* 0x000fc600047c1670 */
[----:B------:R-:W5:Y:S01]  /*22ac0*/  LDL.LU R41, [R1+0x410] ;  /* 0x0004100001297983 */ /* 0x000f620000300800 */
[----:B------:R-:W-:Y:S01]  /*22ad0*/  F2FP.SATFINITE.E5M2.F32.PACK_AB_MERGE_C R13, RZ, R4, RZ ;  /* 0x00000004ff0d723e */ /* 0x000fe200048060ff */
[----:B------:R-:W-:Y:S02]  /*22ae0*/  FMUL R3, R39, UR15 ;  /* 0x0000000f27037c20 */ /* 0x000fe40008400000 */
[----:B------:R-:W5:Y:S01]  /*22af0*/  LDL.LU R39, [R1+0x414] ;  /* 0x0004140001277983 */ /* 0x000f620000300800 */
[----:B0-----:R-:W-:-:S03]  /*22b00*/  F2FP.SATFINITE.E5M2.F32.PACK_AB_MERGE_C R7, RZ, R2, RZ ;  /* 0x00000002ff07723e */ /* 0x001fc600048060ff */
        /* <DEDUP_REMOVED lines=21> */
[C---:B------:R-:W-:Y:S01]  /*22c60*/  ISETP.LT.OR P3, PT, R0.reuse, 0xd1, !P1 ;  /* 0x000000d10000780c */ /* 0x040fe20004f61670 */
[----:B------:R-:W5:Y:S01]  /*22c70*/  LDL.LU R42, [R1+0x430] ;  /* 0x00043000012a7983 */ /* 0x000f620000300800 */
[C---:B------:R-:W-:Y:S02]  /*22c80*/  ISETP.LT.OR P2, PT, R0.reuse, 0xd2, !P1 ;  /* 0x000000d20000780c */ /* 0x040fe40004f41670 */
[----:B------:R-:W-:Y:S02]  /*22c90*/  ISETP.LT.OR P6, PT, R0, 0xd2, !P0 ;  /* 0x000000d20000780c */ /* 0x000fe400047c1670 */
[----:B------:R-:W-:-:S05]  /*22ca0*/  F2FP.SATFINITE.E5M2.F32.PACK_AB_MERGE_C R5, RZ, R5, RZ ;  /* 0x00000005ff05723e */ /* 0x000fca00048060ff */
[----:B------:R0:W-:Y:S01]  /*22cb0*/  @!P5 STG.E.U8 desc[UR20][R28.64+0xc8], R5 ;  /* 0x0000c8051c00d986 */ /* 0x0001e2000c101114 */
[----:B------:R-:W-:-:S03]  /*22cc0*/  ISETP.LT.OR P5, PT, R0, 0xd1, !P0 ;  /* 0x000000d10000780c */ /* 0x000fc600047a1670 */
[----:B------:R-:W-:Y:S01]  /*22cd0*/  @!P3 STG.E.U8 desc[UR20][R30.64+0xd0], R9 ;  /* 0x0000d0091e00b986 */ /* 0x000fe2000c101114 */
[----:B------:R-:W-:-:S03]  /*22ce0*/  ISETP.LT.OR P3, PT, R0, 0xd9, !P1 ;  /* 0x000000d90000780c */ /* 0x000fc60004f61670 */
[----:B------:R1:W-:Y:S01]  /*22cf0*/  @!P2 STG.E.U8 desc[UR20][R30.64+0xd1], R11 ;  /* 0x0000d10b1e00a986 */ /* 0x0003e2000c101114 */
[----:B0-----:R-:W-:Y:S02]  /*22d00*/  F2FP.SATFINITE.E5M2.F32.PACK_AB_MERGE_C R5, RZ, R3, RZ ;  /* 0x00000003ff05723e */ /* 0x001fe400048060ff */
[----:B------:R-:W-:-:S03]  /*22d10*/  ISETP.LT.OR P2, PT, R0, 0xda, !P1 ;  /* 0x000000da0000780c */ /* 0x000fc60004f41670 */
[----:B------:R-:W-:Y:S01]  /*22d20*/  @!P6 STG.E.U8 desc[UR20][R28.64+0xd1], R5 ;  /* 0x0000d1051c00e986 */ /* 0x000fe2000c101114 */
[----:B-1----:R-:W-:Y:S02]  /*22d30*/  F2FP.SATFINITE.E5M2.F32.PACK_AB_MERGE_C R11, RZ, R2, RZ ;  /* 0x00000002ff0b723e */ /* 0x002fe400048060ff */
[----:B------:R-:W-:Y:S01]  /*22d40*/  ISETP.LT.OR P6, PT, R0, 0xda, !P0 ;  /* 0x000000da0000780c */ /* 0x000fe200047c1670 */
[----:B------:R-:W-:Y:S02]  /*22d50*/  FMUL R2, R41, UR15 ;  /* 0x0000000f29027c20 */ /* 0x000fe40008400000 */
[----:B------:R-:W5:Y:S01]  /*22d60*/  LDL.LU R41, [R1+0x434] ;  /* 0x0004340001297983 */ /* 0x000f620000300800 */
[----:B------:R-:W-:-:S03]  /*22d70*/  FMUL R3, R39, UR15 ;  /* 0x0000000f27037c20 */ /* 0x000fc60008400000 */
[----:B------:R-:W5:Y:S01]  /*22d80*/  LDL.LU R39, [R1+0x438] ;  /* 0x0004380001277983 */ /* 0x000f620000300800 */
[----:B------:R-:W-:-:S03]  /*22d90*/  F2FP.SATFINITE.E5M2.F32.PACK_AB_MERGE_C R9, RZ, R4, RZ ;  /* 0x00000004ff09723e */ /* 0x000fc600048060ff */
        /* <DEDUP_REMOVED lines=12> */
[----:B------:R-:W3:Y:S02]  /*22e60*/  LDL.LU R36, [R1+0x444] ;  /* 0x0004440001247983 */ /* 0x000ee40000300800 */
[----:B0-----:R-:W-:Y:S01]  /*22e70*/  F2FP.SATFINITE.E5M2.F32.PACK_AB_MERGE_C R7, RZ, R2, RZ ;  /* 0x00000002ff07723e */ /* 0x001fe200048060ff */
[----:B--2---:R-:W-:Y:S02]  /*22e80*/  FMUL R3, R35, UR15 ;  /* 0x0000000f23037c20 */ /* 0x004fe40008400000 */
        /* <DEDUP_REMOVED lines=15> */
[----:B------:R-:W-:Y:S02]  /*22f80*/  F2FP.SATFINITE.E5M2.F32.PACK_AB_MERGE_C R5, RZ, R5, RZ ;  /* 0x00000005ff05723e */ /* 0x000fe400048060ff */
[----:B0-----:R-:W-:Y:S01]  /*22f90*/  F2FP.SATFINITE.E5M2.F32.PACK_AB_MERGE_C R11, RZ, R4, RZ ;  /* 0x00000004ff0b723e */ /* 0x001fe200048060ff */
[----:B------:R0:W-:Y:S01]  /*22fa0*/  @!P6 STG.E.U8 desc[UR20][R28.64+0xe1], R7 ;  /* 0x0000e1071c00e986 */ /* 0x0001e2000c101114 */
[C---:B------:R-:W-:Y:S02]  /*22fb0*/  ISETP.LT.OR P6, PT, R0.reuse, 0xea, !P0 ;  /* 0x000000ea0000780c */ /* 0x040fe400047c1670 */
[----:B-1----:R-:W-:Y:S01]  /*22fc0*/  F2FP.SATFINITE.E5M2.F32.PACK_AB_MERGE_C R9, RZ, R3, RZ ;  /* 0x00000003ff09723e */ /* 0x002fe200048060ff */
[----:B------:R1:W-:Y:S01]  /*22fd0*/  @!P5 STG.E.U8 desc[UR20][R28.64+0xe0], R5 ;  /* 0x0000e0051c00d986 */ /* 0x0003e2000c101114 */
[----:B------:R-:W-:-:S03]  /*22fe0*/  ISETP.LT.OR P5, PT, R0, 0xe9, !P0 ;  /* 0x000000e90000780c */ /* 0x000fc600047a1670 */
[----:B------:R-:W-:Y:S01]  /*22ff0*/  @!P2 STG.E.U8 desc[UR20][R30.64+0xe9], R11 ;  /* 0x0000e90b1e00a986 */ /* 0x000fe2000c101114 */
[----:B------:R-:W-:Y:S01]  /*23000*/  ISETP.LT.OR P2, PT, R0, 0xf2, !P1 ;  /* 0x000000f20000780c */ /* 0x000fe20004f41670 */
[----:B------:R-:W-:Y:S02]  /*23010*/  FMUL R3, R42, UR15 ;  /* 0x0000000f2a037c20 */ /* 0x000fe40008400000 */
[----:B------:R3:W-:Y:S01]  /*23020*/  @!P3 STG.E.U8 desc[UR20][R30.64+0xe8], R9 ;  /* 0x0000e8091e00b986 */ /* 0x0007e2000c101114 */
[----:B------:R-:W-:Y:S01]  /*23030*/  ISETP.LT.OR P3, PT, R0, 0xf1, !P1 ;  /* 0x000000f10000780c */ /* 0x000fe20004f61670 */
[----:B------:R-:W-:Y:S01]  /*23040*/  FMUL R4, R39, UR15 ;  /* 0x0000000f27047c20 */ /* 0x000fe20008400000 */
[----:B------:R-:W-:Y:S01]  /*23050*/  F2FP.SATFINITE.E5M2.F32.PACK_AB_MERGE_C R13, RZ, R2, RZ ;  /* 0x00000002ff0d723e */ /* 0x000fe200048060ff */
[----:B------:R-:W-:Y:S01]  /*23060*/  FMUL R2, R41, UR15 ;  /* 0x0000000f29027c20 */ /* 0x000fe20008400000 */
[----:B------:R-:W-:Y:S02]  /*23070*/  F2FP.SATFINITE.E5M2.F32.PACK_AB_MERGE_C R3, RZ, R3, RZ ;  /* 0x00000003ff03723e */ /* 0x000fe400048060ff */
[----:B0-----:R-:W-:-:S02]  /*23080*/  F2FP.SATFINITE.E5M2.F32.PACK_AB_MERGE_C R7, RZ, R4, RZ ;  /* 0x00000004ff07723e */ /* 0x001fc400048060ff */
[----:B-1----:R-:W-:Y:S01]  /*23090*/  F2FP.SATFINITE.E5M2.F32.PACK_AB_MERGE_C R5, RZ, R2, RZ ;  /* 0x00000002ff05723e */ /* 0x002fe200048060ff */
[----:B------:R-:W-:Y:S01]  /*230a0*/  @!P5 STG.E.U8 desc[UR20][R28.64+0xe8], R13 ;  /* 0x0000e80d1c00d986 */ /* 0x000fe2000c101114 */
[----:B------:R-:W-:-:S03]  /*230b0*/  ISETP.LT.OR P5, PT, R0, 0xf1, !P0 ;  /* 0x000000f10000780c */ /* 0x000fc600047a1670 */
[----:B------:R-:W-:Y:S01]  /*230c0*/  @!P6 STG.E.U8 desc[UR20][R28.64+0xe9], R3 ;  /* 0x0000e9031c00e986 */ /* 0x000fe2000c101114 */
[----:B------:R-:W-:-:S03]  /*230d0*/  ISETP.LT.OR P6, PT, R0, 0xf2, !P0 ;  /* 0x000000f20000780c */ /* 0x000fc600047c1670 */
[----:B------:R0:W-:Y:S01]  /*230e0*/  @!P2 STG.E.U8 desc[UR20][R30.64+0xf1], R7 ;  /* 0x0000f1071e00a986 */ /* 0x0001e2000c101114 */
[C---:B------:R-:W-:Y:S02]  /*230f0*/  ISETP.LT.OR P2, PT, R0.reuse, 0xf9, !P1 ;  /* 0x000000f90000780c */ /* 0x040fe40004f41670 */
[C---:B------:R-:W-:Y:S01]  /*23100*/  ISETP.LT.OR P1, PT, R0.reuse, 0xfa, !P1 ;  /* 0x000000fa0000780c */ /* 0x040fe20004f21670 */
[----:B------:R5:W-:Y:S01]  /*23110*/  @!P3 STG.E.U8 desc[UR20][R30.64+0xf0], R5 ;  /* 0x0000f0051e00b986 */ /* 0x000be2000c101114 */
[C---:B------:R-:W-:Y:S02]  /*23120*/  ISETP.LT.OR P3, PT, R0.reuse, 0xf9, !P0 ;  /* 0x000000f90000780c */ /* 0x040fe40004761670 */
[----:B------:R-:W-:Y:S01]  /*23130*/  ISETP.LT.OR P0, PT, R0, 0xfa, !P0 ;  /* 0x000000fa0000780c */ /* 0x000fe20004701670 */
[----:B---3--:R-:W-:-:S05]  /*23140*/  FMUL R2, R38, UR15 ;  /* 0x0000000f26027c20 */ /* 0x008fca0008400000 */
[----:B------:R-:W-:-:S05]  /*23150*/  F2FP.SATFINITE.E5M2.F32.PACK_AB_MERGE_C R9, RZ, R2, RZ ;  /* 0x00000002ff09723e */ /* 0x000fca00048060ff */
[----:B------:R1:W-:Y:S01]  /*23160*/  @!P5 STG.E.U8 desc[UR20][R28.64+0xf0], R9 ;  /* 0x0000f0091c00d986 */ /* 0x0003e2000c101114 */
[----:B------:R-:W-:Y:S01]  /*23170*/  FMUL R0, R37, UR15 ;  /* 0x0000000f25007c20 */ /* 0x000fe20008400000 */
[----:B------:R-:W-:-:S04]  /*23180*/  FMUL R2, R36, UR15 ;  /* 0x0000000f24027c20 */ /* 0x000fc80008400000 */
[----:B0-----:R-:W-:Y:S01]  /*23190*/  F2FP.SATFINITE.E5M2.F32.PACK_AB_MERGE_C R7, RZ, R0, RZ ;  /* 0x00000000ff07723e */ /* 0x001fe200048060ff */
[----:B--2---:R-:W-:Y:S01]  /*231a0*/  FMUL R3, R35, UR15 ;  /* 0x0000000f23037c20 */ /* 0x004fe20008400000 */
[----:B------:R-:W-:-:S04]  /*231b0*/  F2FP.SATFINITE.E5M2.F32.PACK_AB_MERGE_C R11, RZ, R2, RZ ;  /* 0x00000002ff0b723e */ /* 0x000fc800048060ff */
[----:B------:R-:W-:Y:S01]  /*231c0*/  F2FP.SATFINITE.E5M2.F32.PACK_AB_MERGE_C R3, RZ, R3, RZ ;  /* 0x00000003ff03723e */ /* 0x000fe200048060ff */
[----:B------:R1:W-:Y:S04]  /*231d0*/  @!P6 STG.E.U8 desc[UR20][R28.64+0xf1], R7 ;  /* 0x0000f1071c00e986 */ /* 0x0003e8000c101114 */
[----:B------:R1:W-:Y:S04]  /*231e0*/  @!P2 STG.E.U8 desc[UR20][R30.64+0xf8], R11 ;  /* 0x0000f80b1e00a986 */ /* 0x0003e8000c101114 */
[----:B------:R1:W-:Y:S01]  /*231f0*/  @!P1 STG.E.U8 desc[UR20][R30.64+0xf9], R3 ;  /* 0x0000f9031e009986 */ /* 0x0003e2000c101114 */
[----:B----4-:R-:W-:Y:S01]  /*23200*/  FMUL R4, R33, UR15 ;  /* 0x0000000f21047c20 */ /* 0x010fe20008400000 */
[----:B-----5:R-:W-:-:S04]  /*23210*/  FMUL R5, R32, UR15 ;  /* 0x0000000f20057c20 */ /* 0x020fc80008400000 */
[----:B------:R-:W-:Y:S02]  /*23220*/  F2FP.SATFINITE.E5M2.F32.PACK_AB_MERGE_C R13, RZ, R4, RZ ;  /* 0x00000004ff0d723e */ /* 0x000fe400048060ff */
[----:B------:R-:W-:-:S03]  /*23230*/  F2FP.SATFINITE.E5M2.F32.PACK_AB_MERGE_C R5, RZ, R5, RZ ;  /* 0x00000005ff05723e */ /* 0x000fc600048060ff */
[----:B------:R1:W-:Y:S04]  /*23240*/  @!P3 STG.E.U8 desc[UR20][R28.64+0xf8], R13 ;  /* 0x0000f80d1c00b986 */ /* 0x0003e8000c101114 */
[----:B------:R1:W-:Y:S02]  /*23250*/  @!P0 STG.E.U8 desc[UR20][R28.64+0xf9], R5 ;  /* 0x0000f9051c008986 */ /* 0x0003e4000c101114 */
.L_x_545:
[----:B------:R-:W-:Y:S05]  /*23260*/  BSYNC B0 ;  /* 0x0000000000007941 */ /* 0x000fea0003800000 */
.L_x_31:
[----:B-12---:R-:W2:Y:S04]  /*23270*/  LDL.LU R3, [R1+0x454] ;  /* 0x0004540001037983 */ /* 0x006ea80000300800 */
[----:B------:R-:W2:Y:S01]  /*23280*/  LDL.LU R2, [R1+0x458] ;  /* 0x0004580001027983 */ /* 0x000ea20000300800 */
[----:B------:R-:W-:Y:S01]  /*23290*/  ULDC UR6, c[0x0][0xc] ;  /* 0x0000030000067ab9 */ /* 0x000fe20000000800 */
[----:B------:R-:W-:Y:S01]  /*232a0*/  ULDC UR7, c[0x0][0x10] ;  /* 0x0000040000077ab9 */ /* 0x000fe20000000800 */
[----:B---34-:R-:W2:Y:S01]  /*232b0*/  LDC R5, c[0x0][0x14] ;  /* 0x00000500ff057b82 */ /* 0x018ea20000000800 */
[----:B------:R-:W-:Y:S01]  /*232c0*/  UIMAD.WIDE.U32 UR6, UR6, UR7, URZ ;  /* 0x00000007060672a5 */ /* 0x000fe2000f8e003f */
[----:B-----5:R-:W-:Y:S01]  /*232d0*/  PRMT R0, RZ, 0x7610, R0 ;  /* 0x00007610ff007816 */ /* 0x020fe20000000000 */
[----:B------:R-:W-:-:S04]  /*232e0*/  UMOV UR10, 0xffffffff ;  /* 0xffffffff000a7882 */ /* 0x000fc80000000000 */
[----:B--2---:R-:W-:-:S04]  /*232f0*/  IMAD.WIDE.U32 R2, R5, UR6, R2 ;  /* 0x0000000605027c25 */ /* 0x004fc8000f8e0002 */
[----:B------:R-:W-:Y:S01]  /*23300*/  IMAD R5, R5, UR7, RZ ;  /* 0x0000000705057c24 */ /* 0x000fe2000f8e02ff */
[----:B------:R-:W-:Y:S01]  /*23310*/  ULDC.64 UR6, c[0x0][0x650] ;  /* 0x0001940000067ab9 */ /* 0x000fe20000000a00 */
[----:B------:R-:W-:Y:S01]  /*23320*/  IMAD.MOV.U32 R11, RZ, RZ, R2 ;  /* 0x000000ffff0b7224 */ /* 0x000fe200078e0002 */
[----:B------:R-:W-:Y:S01]  /*23330*/  ISETP.GE.U32.AND P0, PT, R2, UR6, PT ;  /* 0x0000000602007c0c */ /* 0x000fe2000bf06070 */
[----:B------:R-:W-:Y:S02]  /*23340*/  IMAD.IADD R13, R3, 0x1, R5 ;  /* 0x00000001030d7824 */ /* 0x000fe400078e0205 */
[----:B------:R-:W-:-:S03]  /*23350*/  IMAD.MOV.U32 R2, RZ, RZ, -0x1 ;  /* 0xffffffffff027424 */ /* 0x000fc600078e00ff */
[----:B------:R1:W-:Y:S01]  /*23360*/  STL [R1+0x454], R13 ;  /* 0x0004540d01007387 */ /* 0x0003e20000100800 */
[----:B------:R-:W-:-:S03]  /*23370*/  ISETP.GE.U32.AND.EX P0, PT, R13, UR7, PT, P0 ;  /* 0x000000070d007c0c */ /* 0x000fc6000bf06100 */
[----:B------:R1:W-:Y:S04]  /*23380*/  STL [R1+0x458], R11 ;  /* 0x0004580b01007387 */ /* 0x0003e80000100800 */
[----:B------:R1:W-:Y:S06]  /*23390*/  STL [R1+0x45c], R2 ;  /* 0x00045c0201007387 */ /* 0x0003ec0000100800 */
[----:B------:R-:W-:Y:S05]  /*233a0*/  @P0 BRA `(.L_x_546) ;  /* 0x0000000400740947 */ /* 0x000fea0003800000 */
[----:B------:R-:W2:Y:S01]  /*233b0*/  S2R R8, SR_CTAID.X ;  /* 0x0000000000087919 */ /* 0x000ea20000002500 */
[----:B------:R-:W-:Y:S01]  /*233c0*/  ULDC.64 UR18, c[0x0][0x628] ;  /* 0x00018a0000127ab9 */ /* 0x000fe20000000a00 */
[----:B------:R-:W3:Y:S01]  /*233d0*/  LDC R9, c[0x0][0x144] ;  /* 0x00005100ff097b82 */ /* 0x000ee20000000800 */
[----:B------:R-:W-:Y:S01]  /*233e0*/  ULDC UR6, c[0x0][0x150] ;  /* 0x0000540000067ab9 */ /* 0x000fe20000000800 */
[----:B------:R-:W4:Y:S01]  /*233f0*/  S2R R12, SR_CTAID.Y ;  /* 0x00000000000c7919 */ /* 0x000f220000002600 */
[----:B------:R-:W-:Y:S01]  /*23400*/  ISETP.NE.U32.AND P0, PT, RZ, UR18, PT ;  /* 0x00000012ff007c0c */ /* 0x000fe2000bf05070 */
[----:B------:R-:W-:Y:S01]  /*23410*/  ULDC UR14, c[0x0][0x630] ;  /* 0x00018c00000e7ab9 */ /* 0x000fe20000000800 */
[----:B------:R-:W-:Y:S02]  /*23420*/  R2UR UR16, R11 ;  /* 0x000000000b1072ca */ /* 0x000fe400000e0000 */
[----:B------:R-:W-:Y:S01]  /*23430*/  ISETP.NE.AND.EX P0, PT, RZ, UR19, PT, P0 ;  /* 0x00000013ff007c0c */ /* 0x000fe2000bf05300 */
[----:B0-----:R-:W0:Y:S01]  /*23440*/  LDC.64 R6, c[0x0][0x620] ;  /* 0x00018800ff067b82 */ /* 0x001e220000000a00 */
[----:B------:R-:W-:-:S02]  /*23450*/  R2UR UR17, R13 ;  /* 0x000000000d1172ca */ /* 0x000fc400000e0000 */
[----:B--2---:R-:W-:-:S05]  /*23460*/  I2FP.F32.U32 R0, R8 ;  /* 0x0000000800007245 */ /* 0x004fca0000201000 */
[----:B------:R-:W-:-:S06]  /*23470*/  FMUL R0, R0, UR6 ;  /* 0x0000000600007c20 */ /* 0x000fcc0008400000 */
[----:B------:R-:W2:Y:S01]  /*23480*/  F2I.U32.TRUNC.NTZ R0, R0 ;  /* 0x0000000000007305 */ /* 0x000ea2000020f000 */
[----:B----4-:R-:W-:Y:S05]  /*23490*/  @!P0 BRA `(.L_x_547) ;  /* 0x0000000000308947 */ /* 0x010fea0003800000 */
        /* <DEDUP_REMOVED lines=12> */
.L_x_547:
[----:B------:R-:W-:Y:S01]  /*23560*/  USHF.R.U64 UR10, UR16, UR14, UR17 ;  /* 0x0000000e100a7299 */ /* 0x000fe20008001211 */
[----:B------:R-:W4:Y:S01]  /*23570*/  LDC.64 R20, c[0x0][0x640] ;  /* 0x00019000ff147b82 */ /* 0x000f220000000a00 */
[----:B------:R-:W-:Y:S01]  /*23580*/  USHF.R.U32.HI UR6, URZ, UR14, UR17 ;  /* 0x0000000e3f067299 */ /* 0x000fe20008011611 */
[----:B--2---:R-:W-:Y:S02]  /*23590*/  IMAD.MOV R10, RZ, RZ, -R0 ;  /* 0x000000ffff0a7224 */ /* 0x004fe400078e0a00 */
[----:B-1----:R-:W-:Y:S01]  /*235a0*/  IMAD.MOV.U32 R2, RZ, RZ, R11 ;  /* 0x000000ffff027224 */ /* 0x002fe200078e000b */
[----:B------:R-:W-:Y:S01]  /*235b0*/  IADD3 R5, P0, RZ, -UR10, RZ ;  /* 0x8000000aff057c10 */ /* 0x000fe2000ff1e0ff */
[----:B---3--:R-:W-:Y:S02]  /*235c0*/  IMAD R17, R9, R10, R8 ;  /* 0x0000000a09117224 */ /* 0x008fe400078e0208 */
[----:B------:R-:W1:Y:S02]  /*235d0*/  LDC R4, c[0x0][0x618] ;  /* 0x00018600ff047b82 */ /* 0x000e640000000800 */
[----:B------:R-:W-:Y:S01]  /*235e0*/  IMAD.X R3, RZ, RZ, ~UR6, P0 ;  /* 0x80000006ff037e24 */ /* 0x000fe200080e06ff */
[----:B------:R-:W-:-:S03]  /*235f0*/  ULDC UR6, c[0x0][0x154] ;  /* 0x0000550000067ab9 */ /* 0x000fc60000000800 */
[-C--:B0-----:R-:W-:Y:S02]  /*23600*/  IMAD R0, R3, R6.reuse, RZ ;  /* 0x0000000603007224 */ /* 0x081fe400078e02ff */
[----:B------:R-:W0:Y:S01]  /*23610*/  LDC R14, c[0x0][0x608] ;  /* 0x00018200ff0e7b82 */ /* 0x000e220000000800 */
[----:B------:R-:W-:Y:S02]  /*23620*/  IMAD.MOV.U32 R3, RZ, RZ, R13 ;  /* 0x000000ffff037224 */ /* 0x000fe400078e000d */
[----:B------:R-:W-:-:S05]  /*23630*/  IMAD.WIDE.U32 R2, R5, R6, R2 ;  /* 0x0000000605027225 */ /* 0x000fca00078e0002 */
[----:B------:R-:W2:Y:S01]  /*23640*/  LDC R18, c[0x0][0x658] ;  /* 0x00019600ff127b82 */ /* 0x000ea20000000800 */
[----:B------:R-:W-:Y:S01]  /*23650*/  IMAD R5, R5, R7, R0 ;  /* 0x0000000705057224 */ /* 0x000fe200078e0200 */
[----:B------:R-:W-:Y:S01]  /*23660*/  I2FP.F32.U32 R0, R12 ;  /* 0x0000000c00007245 */ /* 0x000fe20000201000 */
[----:B------:R-:W-:Y:S01]  /*23670*/  IMAD.MOV.U32 R7, RZ, RZ, 0x1 ;  /* 0x00000001ff077424 */ /* 0x000fe200078e00ff */
[----:B----4-:R-:W-:Y:S01]  /*23680*/  ISETP.NE.U32.AND P0, PT, R20, RZ, PT ;  /* 0x000000ff1400720c */ /* 0x010fe20003f05070 */
[----:B------:R-:W-:Y:S02]  /*23690*/  IMAD.IADD R3, R3, 0x1, R5 ;  /* 0x0000000103037824 */ /* 0x000fe400078e0205 */
[----:B------:R-:W-:Y:S01]  /*236a0*/  FMUL R0, R0, UR6 ;  /* 0x0000000600007c20 */ /* 0x000fe20008400000 */
[----:B------:R-:W3:Y:S01]  /*236b0*/  LDC R15, c[0x0][0x148] ;  /* 0x00005200ff0f7b82 */ /* 0x000ee20000000800 */
[----:B------:R-:W-:Y:S01]  /*236c0*/  ISETP.NE.AND.EX P0, PT, R21, RZ, PT, P0 ;  /* 0x000000ff1500720c */ /* 0x000fe20003f05300 */
[----:B------:R-:W-:Y:S01]  /*236d0*/  IMAD.MOV.U32 R5, RZ, RZ, -0x1 ;  /* 0xffffffffff057424 */ /* 0x000fe200078e00ff */
[-CC-:B-1----:R-:W-:Y:S01]  /*236e0*/  SHF.R.U64 R10, R2, R4.reuse, R3.reuse ;  /* 0x00000004020a7219 */ /* 0x182fe20000001203 */
[----:B------:R1:W4:Y:S01]  /*236f0*/  F2I.U32.TRUNC.NTZ R13, R0 ;  /* 0x00000000000d7305 */ /* 0x000322000020f000 */
[----:B------:R-:W-:-:S03]  /*23700*/  SHF.R.U32.HI R3, RZ, R4, R3 ;  /* 0x00000004ff037219 */ /* 0x000fc60000011603 */
[----:B------:R-:W1:Y:S01]  /*23710*/  LDC R16, c[0x0][0x600] ;  /* 0x00018000ff107b82 */ /* 0x000e620000000800 */
[-CC-:B0-----:R-:W-:Y:S02]  /*23720*/  SHF.R.U64 R8, R10, R14.reuse, R3.reuse ;  /* 0x0000000e0a087219 */ /* 0x181fe40000001203 */
[----:B------:R-:W-:-:S05]  /*23730*/  SHF.R.U32.HI R3, RZ, R14, R3 ;  /* 0x0000000eff037219 */ /* 0x000fca0000011603 */
[----:B------:R-:W0:Y:S01]  /*23740*/  LDC R22, c[0x0][0x648] ;  /* 0x00019200ff167b82 */ /* 0x000e220000000800 */
[-CC-:B--2---:R-:W-:Y:S02]  /*23750*/  SHF.R.U64 R11, R8, R18.reuse, R3.reuse ;  /* 0x00000012080b7219 */ /* 0x184fe40000001203 */
[-C--:B------:R-:W-:Y:S02]  /*23760*/  SHF.L.U32 R5, R5, R18.reuse, RZ ;  /* 0x0000001205057219 */ /* 0x080fe400000006ff */
[-C--:B------:R-:W-:Y:S01]  /*23770*/  SHF.R.U32.HI R3, RZ, R18.reuse, R3 ;  /* 0x00000012ff037219 */ /* 0x080fe20000011603 */
[----:B------:R-:W-:Y:S01]  /*23780*/  IMAD.MOV.U32 R2, RZ, RZ, R11 ;  /* 0x000000ffff027224 */ /* 0x000fe200078e000b */
[----:B------:R-:W-:Y:S01]  /*23790*/  SHF.L.U32 R40, R7, R18, RZ ;  /* 0x0000001207287219 */ /* 0x000fe200000006ff */
[----:B------:R-:W2:Y:S01]  /*237a0*/  LDC R23, c[0x0][0x638] ;  /* 0x00018e00ff177b82 */ /* 0x000ea20000000800 */
[----:B------:R-:W-:-:S07]  /*237b0*/  LOP3.LUT R19, RZ, R5, RZ, 0x33, !PT ;  /* 0x00000005ff137212 */ /* 0x000fce00078e33ff */
[----:B------:R-:W0:Y:S01]  /*237c0*/  LDC R24, c[0x0][0x610] ;  /* 0x00018400ff187b82 */ /* 0x000e220000000800 */
[----:B----4-:R-:W-:Y:S05]  /*237d0*/  @!P0 BRA `(.L_x_548) ;  /* 0x0000000000288947 */ /* 0x010fea0003800000 */
[----:B-1----:R-:W1:Y:S02]  /*237e0*/  LDC R0, c[0x0][0x64c] ;  /* 0x00019300ff007b82 */ /* 0x002e640000000800 */
[----:B-1----:R-:W-:-:S05]  /*237f0*/  IADD3 R7, P0, R11, R0, RZ ;  /* 0x000000000b077210 */ /* 0x002fca0007f1e0ff */
        /* <DEDUP_REMOVED lines=8> */
.L_x_548:
[----:B01----:R-:W-:Y:S01]  /*23880*/  SHF.R.U64 R0, R2, R22, R3 ;  /* 0x0000001602007219 */ /* 0x003fe20000001203 */
[----:B------:R-:W-:Y:S01]  /*23890*/  VIADD R5, R16, 0xffffffff ;  /* 0xffffffff10057836 */ /* 0x000fe20000000000 */
[----:B------:R-:W-:Y:S01]  /*238a0*/  LOP3.LUT R3, R8, R19, RZ, 0xc0, !PT ;  /* 0x0000001308037212 */ /* 0x000fe200078ec0ff */
[----:B------:R-:W-:Y:S02]  /*238b0*/  IMAD.MOV R13, RZ, RZ, -R13 ;  /* 0x000000ffff0d7224 */ /* 0x000fe400078e0a0d */
[----:B------:R-:W-:Y:S02]  /*238c0*/  IMAD.MOV R2, RZ, RZ, -R0 ;  /* 0x000000ffff027224 */ /* 0x000fe400078e0a00 */
[----:B------:R-:W-:Y:S01]  /*238d0*/  IMAD R40, R40, R0, R3 ;  /* 0x0000000028287224 */ /* 0x000fe200078e0203 */
[----:B------:R-:W-:Y:S01]  /*238e0*/  LOP3.LUT R3, R10, R5, RZ, 0xc0, !PT ;  /* 0x000000050a037212 */ /* 0x000fe200078ec0ff */
[----:B---3--:R-:W-:Y:S02]  /*238f0*/  @P4 IMAD R17, R15, R13, R12 ;  /* 0x0000000d0f114224 */ /* 0x008fe400078e020c */
[----:B--2---:R-:W-:-:S02]  /*23900*/  IMAD R0, R2, R23, R11 ;  /* 0x0000001702007224 */ /* 0x004fc400078e020b */
[----:B------:R-:W-:Y:S02]  /*23910*/  IMAD.MOV.U32 R2, RZ, RZ, 0x1 ;  /* 0x00000001ff027424 */ /* 0x000fe400078e00ff */
[----:B------:R-:W-:Y:S02]  /*23920*/  IMAD R40, R40, R24, R17 ;  /* 0x0000001828287224 */ /* 0x000fe400078e0211 */
[----:B------:R-:W-:Y:S01]  /*23930*/  IMAD R3, R0, R16, R3 ;  /* 0x0000001000037224 */ /* 0x000fe200078e0203 */
[----:B------:R-:W-:-:S04]  /*23940*/  PRMT R0, R2, 0x7610, R0 ;  /* 0x0000761002007816 */ /* 0x000fc80000000000 */
[----:B------:R-:W-:Y:S02]  /*23950*/  SEL R2, R3, R40, !P4 ;  /* 0x0000002803027207 */ /* 0x000fe40006000000 */
[----:B------:R-:W-:-:S03]  /*23960*/  SEL R40, R40, R3, !P4 ;  /* 0x0000000328287207 */ /* 0x000fc60006000000 */
[----:B------:R2:W-:Y:S04]  /*23970*/  STL [R1+0x45c], R2 ;  /* 0x00045c0201007387 */ /* 0x0005e80000100800 */
.L_x_546:
[----:B------:R3:W-:Y:S01]  /*23980*/  STL [R1+0x460], R40 ;  /* 0x0004602801007387 */ /* 0x0007e20000100800 */
[----:B------:R-:W-:-:S13]  /*23990*/  LOP3.LUT P0, RZ, R0, 0xff, RZ, 0xc0, !PT ;  /* 0x000000ff00ff7812 */ /* 0x000fda000780c0ff */
[----:B---3--:R-:W-:Y:S05]  /*239a0*/  @P0 BRA `(.L_x_549) ;  /* 0xfffffdd400980947 */ /* 0x008fea000383ffff */
[----:B------:R-:W-:Y:S05]  /*239b0*/  EXIT ;  /* 0x000000000000794d */ /* 0x000fea0003800000 */
.L_x_3:
[----:B------:R-:W2:Y:S01]  /*239c0*/  LDL R18, [R1+0x458] ;  /* 0x0004580001127983 */ /* 0x000ea20000100800 */
[----:B------:R-:W-:-:S03]  /*239d0*/  ULDC.64 UR4, c[0x0][0x650] ;  /* 0x0001940000047ab9 */ /* 0x000fc60000000a00 */
[----:B------:R-:W3:Y:S01]  /*239e0*/  LDL R19, [R1+0x454] ;  /* 0x0004540001137983 */ /* 0x000ee20000100800 */
[----:B------:R-:W-:Y:S01]  /*239f0*/  PRMT R0, RZ, 0x7610, R0 ;  /* 0x00007610ff007816 */ /* 0x000fe20000000000 */
[----:B------:R-:W-:Y:S02]  /*23a00*/  IMAD.MOV.U32 R5, RZ, RZ, -0x1 ;  /* 0xffffffffff057424 */ /* 0x000fe400078e00ff */
[----:B------:R-:W-:Y:S02]  /*23a10*/  IMAD.MOV.U32 R4, RZ, RZ, -0x1 ;  /* 0xffffffffff047424 */ /* 0x000fe400078e00ff */
[----:B------:R-:W-:Y:S01]  /*23a20*/  IMAD.MOV.U32 R10, RZ, RZ, -0x1 ;  /* 0xffffffffff0a7424 */ /* 0x000fe200078e00ff */
[----:B--2---:R-:W-:-:S04]  /*23a30*/  ISETP.GE.U32.AND P0, PT, R18, UR4, PT ;  /* 0x0000000412007c0c */ /* 0x004fc8000bf06070 */
[----:B---3--:R-:W-:-:S13]  /*23a40*/  ISETP.GE.U32.AND.EX P0, PT, R19, UR5, PT, P0 ;  /* 0x0000000513007c0c */ /* 0x008fda000bf06100 */
[----:B------:R-:W-:Y:S05]  /*23a50*/  @P0 BRA `(.L_x_550) ;  /* 0x0000000400600947 */ /* 0x000fea0003800000 */
[----:B------:R-:W0:Y:S01]  /*23a60*/  LDC.64 R12, c[0x0][0x628] ;  /* 0x00018a00ff0c7b82 */ /* 0x000e220000000a00 */
[----:B------:R-:W-:Y:S02]  /*23a70*/  IMAD.MOV.U32 R8, RZ, RZ, R18 ;  /* 0x000000ffff087224 */ /* 0x000fe400078e0012 */
[----:B------:R-:W-:-:S05]  /*23a80*/  IMAD.MOV.U32 R9, RZ, RZ, R19 ;  /* 0x000000ffff097224 */ /* 0x000fca00078e0013 */
[----:B------:R-:W1:Y:S08]  /*23a90*/  LDC R14, c[0x0][0x630] ;  /* 0x00018c00ff0e7b82 */ /* 0x000e700000000800 */
[----:B------:R-:W2:Y:S01]  /*23aa0*/  LDC.64 R16, c[0x0][0x620] ;  /* 0x00018800ff107b82 */ /* 0x000ea20000000a00 */
[----:B0-----:R-:W-:-:S04]  /*23ab0*/  ISETP.NE.U32.AND P0, PT, R12, RZ, PT ;  /* 0x000000ff0c00720c */ /* 0x001fc80003f05070 */
[----:B------:R-:W-:-:S13]  /*23ac0*/  ISETP.NE.AND.EX P0, PT, R13, RZ, PT, P0 ;  /* 0x000000ff0d00720c */ /* 0x000fda0003f05300 */
[----:B-12---:R-:W-:Y:S05]  /*23ad0*/  @!P0 BRA `(.L_x_551) ;  /* 0x0000000000288947 */ /* 0x006fea0003800000 */
[----:B------:R-:W0:Y:S02]  /*23ae0*/  LDC R0, c[0x0][0x634] ;  /* 0x00018d00ff007b82 */ /* 0x000e240000000800 */
[----:B0-----:R-:W-:-:S05]  /*23af0*/  IADD3 R9, P0, R18, R0, RZ ;  /* 0x0000000012097210 */ /* 0x001fca0007f1e0ff */
        /* <DEDUP_REMOVED lines=8> */
.L_x_551:
[-CC-:B------:R-:W-:Y:S01]  /*23b80*/  SHF.R.U64 R10, R8, R14.reuse, R9.reuse ;  /* 0x0000000e080a7219 */ /* 0x180fe20000001209 */
[----:B------:R-:W0:Y:S01]  /*23b90*/  LDC R6, c[0x0][0x618] ;  /* 0x00018600ff067b82 */ /* 0x000e220000000800 */
[----:B------:R-:W-:Y:S01]  /*23ba0*/  SHF.R.U32.HI R0, RZ, R14, R9 ;  /* 0x0000000eff007219 */ /* 0x000fe20000011609 */
[----:B------:R-:W-:Y:S01]  /*23bb0*/  ULDC UR4, c[0x0][0x150] ;  /* 0x0000540000047ab9 */ /* 0x000fe20000000800 */
[----:B------:R-:W-:Y:S01]  /*23bc0*/  IADD3 R3, P0, RZ, -R10, RZ ;  /* 0x8000000aff037210 */ /* 0x000fe20007f1e0ff */
[----:B------:R-:W-:Y:S01]  /*23bd0*/  IMAD.MOV.U32 R4, RZ, RZ, R18 ;  /* 0x000000ffff047224 */ /* 0x000fe200078e0012 */
[----:B------:R-:W-:Y:S01]  /*23be0*/  I2FP.F32.U32 R8, R2 ;  /* 0x0000000200087245 */ /* 0x000fe20000201000 */
[----:B------:R-:W-:Y:S02]  /*23bf0*/  IMAD.MOV.U32 R5, RZ, RZ, R19 ;  /* 0x000000ffff057224 */ /* 0x000fe400078e0013 */
[----:B------:R-:W1:Y:S01]  /*23c00*/  LDC.64 R20, c[0x0][0x640] ;  /* 0x00019000ff147b82 */ /* 0x000e620000000a00 */
[----:B------:R-:W-:-:S02]  /*23c10*/  IMAD.X R7, RZ, RZ, ~R0, P0 ;  /* 0x000000ffff077224 */ /* 0x000fc400000e0e00 */
[----:B------:R-:W-:Y:S01]  /*23c20*/  FMUL R9, R8, UR4 ;  /* 0x0000000408097c20 */ /* 0x000fe20008400000 */
[----:B------:R-:W-:Y:S01]  /*23c30*/  IMAD.WIDE.U32 R4, R3, R16, R4 ;  /* 0x0000001003047225 */ /* 0x000fe200078e0004 */
[----:B------:R-:W-:-:S03]  /*23c40*/  ULDC UR4, c[0x0][0x154] ;  /* 0x0000550000047ab9 */ /* 0x000fc60000000800 */
[----:B------:R-:W-:Y:S01]  /*23c50*/  IMAD R0, R7, R16, RZ ;  /* 0x0000001007007224 */ /* 0x000fe200078e02ff */
[----:B------:R-:W2:Y:S01]  /*23c60*/  LDC R13, c[0x0][0x144] ;  /* 0x00005100ff0d7b82 */ /* 0x000ea20000000800 */
[----:B------:R-:W3:Y:S02]  /*23c70*/  F2I.U32.TRUNC.NTZ R9, R9 ;  /* 0x0000000900097305 */ /* 0x000ee4000020f000 */
[----:B------:R-:W-:-:S04]  /*23c80*/  IMAD R3, R3, R17, R0 ;  /* 0x0000001103037224 */ /* 0x000fc800078e0200 */
[----:B------:R-:W-:Y:S01]  /*23c90*/  IMAD.IADD R3, R5, 0x1, R3 ;  /* 0x0000000105037824 */ /* 0x000fe200078e0203 */
[----:B------:R-:W4:Y:S04]  /*23ca0*/  LDC R12, c[0x0][0x608] ;  /* 0x00018200ff0c7b82 */ /* 0x000f280000000800 */
[-C--:B0-----:R-:W-:Y:S02]  /*23cb0*/  SHF.R.U64 R8, R4, R6.reuse, R3 ;  /* 0x0000000604087219 */ /* 0x081fe40000001203 */
[----:B------:R-:W-:Y:S02]  /*23cc0*/  I2FP.F32.U32 R4, R11 ;  /* 0x0000000b00047245 */ /* 0x000fe40000201000 */
[----:B------:R-:W0:Y:S01]  /*23cd0*/  LDC R7, c[0x0][0x658] ;  /* 0x00019600ff077b82 */ /* 0x000e220000000800 */
[----:B-1----:R-:W-:Y:S01]  /*23ce0*/  ISETP.NE.U32.AND P0, PT, R20, RZ, PT ;  /* 0x000000ff1400720c */ /* 0x002fe20003f05070 */
[----:B---3--:R-:W-:Y:S01]  /*23cf0*/  IMAD.MOV R0, RZ, RZ, -R9 ;  /* 0x000000ffff007224 */ /* 0x008fe200078e0a09 */
[----:B------:R-:W-:Y:S01]  /*23d00*/  SHF.R.U32.HI R3, RZ, R6, R3 ;  /* 0x00000006ff037219 */ /* 0x000fe20000011603 */
[----:B------:R-:W-:Y:S01]  /*23d10*/  FMUL R4, R4, UR4 ;  /* 0x0000000404047c20 */ /* 0x000fe20008400000 */
[----:B------:R-:W-:Y:S01]  /*23d20*/  ISETP.NE.AND.EX P0, PT, R21, RZ, PT, P0 ;  /* 0x000000ff1500720c */ /* 0x000fe20003f05300 */
[----:B------:R-:W-:-:S02]  /*23d30*/  IMAD.MOV.U32 R6, RZ, RZ, -0x1 ;  /* 0xffffffffff067424 */ /* 0x000fc400078e00ff */
[----:B------:R-:W1:Y:S01]  /*23d40*/  LDC R14, c[0x0][0x148] ;  /* 0x00005200ff0e7b82 */ /* 0x000e620000000800 */
[----:B--2---:R-:W-:Y:S02]  /*23d50*/  IMAD R18, R13, R0, R2 ;  /* 0x000000000d127224 */ /* 0x004fe400078e0202 */
[----:B------:R-:W-:-:S05]  /*23d60*/  IMAD.MOV.U32 R2, RZ, RZ, 0x1 ;  /* 0x00000001ff027424 */ /* 0x000fca00078e00ff */
[----:B------:R-:W2:Y:S01]  /*23d70*/  LDC R16, c[0x0][0x600] ;  /* 0x00018000ff107b82 */ /* 0x000ea20000000800 */
[-CC-:B----4-:R-:W-:Y:S02]  /*23d80*/  SHF.R.U64 R13, R8, R12.reuse, R3.reuse ;  /* 0x0000000c080d7219 */ /* 0x190fe40000001203 */
[----:B------:R-:W-:Y:S02]  /*23d90*/  SHF.R.U32.HI R0, RZ, R12, R3 ;  /* 0x0000000cff007219 */ /* 0x000fe40000011603 */
[----:B------:R3:W4:Y:S03]  /*23da0*/  F2I.U32.TRUNC.NTZ R12, R4 ;  /* 0x00000004000c7305 */ /* 0x000726000020f000 */
[----:B------:R-:W1:Y:S01]  /*23db0*/  LDC R17, c[0x0][0x648] ;  /* 0x00019200ff117b82 */ /* 0x000e620000000800 */
[-C--:B0-----:R-:W-:Y:S02]  /*23dc0*/  SHF.R.U64 R15, R13, R7.reuse, R0 ;  /* 0x000000070d0f7219 */ /* 0x081fe40000001200 */
[----:B------:R-:W-:-:S02]  /*23dd0*/  SHF.L.U32 R6, R6, R7, RZ ;  /* 0x0000000706067219 */ /* 0x000fc400000006ff */
[-C--:B------:R-:W-:Y:S01]  /*23de0*/  SHF.L.U32 R22, R2, R7.reuse, RZ ;  /* 0x0000000702167219 */ /* 0x080fe200000006ff */
[----:B------:R-:W-:Y:S01]  /*23df0*/  IMAD.MOV.U32 R2, RZ, RZ, R15 ;  /* 0x000000ffff027224 */ /* 0x000fe200078e000f */
[----:B------:R-:W-:Y:S01]  /*23e00*/  SHF.R.U32.HI R3, RZ, R7, R0 ;  /* 0x00000007ff037219 */ /* 0x000fe20000011600 */
[----:B------:R-:W0:Y:S01]  /*23e10*/  LDC R19, c[0x0][0x638] ;  /* 0x00018e00ff137b82 */ /* 0x000e220000000800 */
[----:B------:R-:W-:-:S07]  /*23e20*/  LOP3.LUT R24, RZ, R6, RZ, 0x33, !PT ;  /* 0x00000006ff187212 */ /* 0x000fce00078e33ff */
        /* <DEDUP_REMOVED lines=12> */
.L_x_552:
[----:B-1----:R-:W-:Y:S01]  /*23ef0*/  SHF.R.U64 R3, R2, R17, R3 ;  /* 0x0000001102037219 */ /* 0x002fe20000001203 */
[----:B--2---:R-:W-:Y:S01]  /*23f00*/  VIADD R7, R16, 0xffffffff ;  /* 0xffffffff10077836 */ /* 0x004fe20000000000 */
[----:B------:R-:W-:Y:S01]  /*23f10*/  LOP3.LUT R0, R13, R24, RZ, 0xc0, !PT ;  /* 0x000000180d007212 */ /* 0x000fe200078ec0ff */
[----:B------:R-:W-:Y:S02]  /*23f20*/  IMAD.MOV R12, RZ, RZ, -R12 ;  /* 0x000000ffff0c7224 */ /* 0x000fe400078e0a0c */
[----:B------:R-:W-:Y:S02]  /*23f30*/  IMAD.MOV R2, RZ, RZ, -R3 ;  /* 0x000000ffff027224 */ /* 0x000fe400078e0a03 */
[----:B------:R-:W-:Y:S01]  /*23f40*/  IMAD R5, R22, R3, R0 ;  /* 0x0000000316057224 */ /* 0x000fe200078e0200 */
[----:B------:R-:W-:Y:S01]  /*23f50*/  LOP3.LUT R3, R8, R7, RZ, 0xc0, !PT ;  /* 0x0000000708037212 */ /* 0x000fe200078ec0ff */
[----:B------:R-:W-:Y:S02]  /*23f60*/  @P4 IMAD R18, R14, R12, R11 ;  /* 0x0000000c0e124224 */ /* 0x000fe400078e020b */
[----:B0-----:R-:W-:-:S02]  /*23f70*/  IMAD R0, R2, R19, R15 ;  /* 0x0000001302007224 */ /* 0x001fc400078e020f */
[----:B------:R-:W-:Y:S02]  /*23f80*/  IMAD.MOV.U32 R4, RZ, RZ, 0x1 ;  /* 0x00000001ff047424 */ /* 0x000fe400078e00ff */
[----:B------:R-:W-:Y:S02]  /*23f90*/  IMAD R5, R5, R23, R18 ;  /* 0x0000001705057224 */ /* 0x000fe400078e0212 */
[----:B------:R-:W-:Y:S01]  /*23fa0*/  IMAD R2, R0, R16, R3 ;  /* 0x0000001000027224 */ /* 0x000fe200078e0203 */
[----:B------:R-:W-:-:S04]  /*23fb0*/  PRMT R0, R4, 0x7610, R0 ;  /* 0x0000761004007816 */ /* 0x000fc80000000000 */
[----:B------:R-:W-:Y:S02]  /*23fc0*/  SEL R4, R2, R5, !P4 ;  /* 0x0000000502047207 */ /* 0x000fe40006000000 */
[----:B------:R-:W-:-:S07]  /*23fd0*/  SEL R5, R5, R2, !P4 ;  /* 0x0000000205057207 */ /* 0x000fce0006000000 */
.L_x_550:
[----:B------:R-:W-:-:S08]  /*23fe0*/  NOP ;  /* 0x0000000000007918 */ /* 0x000fd00000000000 */
[----:B------:R-:W0:-:S00]  /*23ff0*/  USETMAXREG.DEALLOC.CTAPOOL 0x18 ;  /* 0x00000018000079c8 */ /* 0x000e0000080e0500 */
[----:B------:R-:W-:-:S13]  /*24000*/  ISETP.NE.AND P0, PT, RZ, UR8, PT ;  /* 0x00000008ff007c0c */ /* 0x000fda000bf05270 */
[----:B------:R-:W-:Y:S05]  /*24010*/  @P0 EXIT ;  /* 0x000000000000094d */ /* 0x000fea0003800000 */
[----:B0-----:R-:W-:Y:S01]  /*24020*/  LOP3.LUT P0, RZ, R0, 0xff, RZ, 0xc0, !PT ;  /* 0x000000ff00ff7812 */ /* 0x001fe2000780c0ff */
[----:B------:R-:W-:Y:S02]  /*24030*/  IMAD.MOV.U32 R6, RZ, RZ, 0x1 ;  /* 0x00000001ff067424 */ /* 0x000fe400078e00ff */
[----:B------:R-:W-:-:S10]  /*24040*/  IMAD.MOV.U32 R7, RZ, RZ, RZ ;  /* 0x000000ffff077224 */ /* 0x000fd400078e00ff */
[----:B------:R-:W-:Y:S05]  /*24050*/  @!P0 BRA `(.L_x_553) ;  /* 0x0000000c00408947 */ /* 0x000fea0003800000 */
[----:B------:R-:W0:Y:S01]  /*24060*/  LDC R0, c[0x0][0x28c] ;  /* 0x0000a300ff007b82 */ /* 0x000e220000000800 */
[----:B------:R-:W1:Y:S01]  /*24070*/  S2R R2, SR_TID.X ;  /* 0x0000000000027919 */ /* 0x000e620000002100 */
[----:B------:R-:W-:Y:S01]  /*24080*/  ULDC UR5, c[0x0][0x658] ;  /* 0x0001960000057ab9 */ /* 0x000fe20000000800 */
[----:B------:R-:W-:Y:S01]  /*24090*/  UMOV UR7, 0xffffffff ;  /* 0xffffffff00077882 */ /* 0x000fe20000000000 */
[----:B------:R-:W-:Y:S01]  /*240a0*/  ULDC UR6, c[0x0][0xc] ;  /* 0x0000030000067ab9 */ /* 0x000fe20000000800 */
[----:B------:R-:W-:Y:S01]  /*240b0*/  USHF.L.U32 UR8, UR7, UR5, URZ ;  /* 0x0000000507087299 */ /* 0x000fe2000800063f */
[----:B------:R-:W-:Y:S01]  /*240c0*/  BSSY B0, `(.L_x_553) ;  /* 0x00000c9000007945 */ /* 0x000fe20003800000 */
[----:B------:R-:W-:Y:S01]  /*240d0*/  UMOV UR9, 0x1 ;  /* 0x0000000100097882 */ /* 0x000fe20000000000 */
[----:B------:R-:W-:Y:S01]  /*240e0*/  ULDC UR7, c[0x0][0x10] ;  /* 0x0000040000077ab9 */ /* 0x000fe20000000800 */
[----:B------:R-:W-:Y:S01]  /*240f0*/  USHF.L.U32 UR18, UR9, UR5, URZ ;  /* 0x0000000509127299 */ /* 0x000fe2000800063f */
[----:B------:R-:W-:Y:S01]  /*24100*/  IMAD.MOV.U32 R9, RZ, RZ, 0x1 ;  /* 0x00000001ff097424 */ /* 0x000fe200078e00ff */
[----:B------:R-:W-:Y:S01]  /*24110*/  UIMAD.WIDE.U32 UR6, UR6, UR7, URZ ;  /* 0x00000007060672a5 */ /* 0x000fe2000f8e003f */
[----:B------:R-:W-:Y:S01]  /*24120*/  IMAD.MOV.U32 R6, RZ, RZ, 0x1 ;  /* 0x00000001ff067424 */ /* 0x000fe200078e00ff */
[----:B------:R-:W-:Y:S01]  /*24130*/  ULDC UR5, c[0x0][0x14] ;  /* 0x0000050000057ab9 */ /* 0x000fe20000000800 */
[----:B------:R-:W-:Y:S01]  /*24140*/  IMAD.MOV.U32 R7, RZ, RZ, RZ ;  /* 0x000000ffff077224 */ /* 0x000fe200078e00ff */
[----:B------:R-:W-:-:S02]  /*24150*/  UIMAD.WIDE.U32 UR20, UR6, UR5, URZ ;  /* 0x00000005061472a5 */ /* 0x000fc4000f8e003f */
[----:B------:R-:W-:Y:S01]  /*24160*/  UIMAD UR16, UR7, UR5, URZ ;  /* 0x00000005071072a4 */ /* 0x000fe2000f8e023f */
[----:B------:R-:W-:Y:S01]  /*24170*/  ULDC UR4, c[0x0][0x600] ;  /* 0x0001800000047ab9 */ /* 0x000fe20000000800 */
[----:B------:R-:W-:Y:S02]  /*24180*/  ULOP3.LUT UR24, UR13, 0x2, URZ, 0xfc, !UPT ;  /* 0x000000020d187892 */ /* 0x000fe4000f8efc3f */
[----:B------:R-:W-:Y:S01]  /*24190*/  UIADD3 UR4, UR4, -0x1, URZ ;  /* 0xffffffff04047890 */ /* 0x000fe2000fffe03f */
[----:B0-----:R-:W-:Y:S01]  /*241a0*/  VIADD R0, R0, 0x3f ;  /* 0x0000003f00007836 */ /* 0x001fe20000000000 */
[----:B------:R-:W-:Y:S02]  /*241b0*/  ULOP3.LUT UR17, URZ, UR8, URZ, 0x33, !UPT ;  /* 0x000000083f117292 */ /* 0x000fe4000f8e333f */
[----:B------:R-:W-:Y:S02]  /*241c0*/  UIADD3 UR16, UR21, UR16, URZ ;  /* 0x0000001015107290 */ /* 0x000fe4000fffe03f */
[----:B------:R-:W-:Y:S01]  /*241d0*/  SHF.R.S32.HI R3, RZ, 0x1f, R0 ;  /* 0x0000001fff037819 */ /* 0x000fe20000011400 */
[----:B------:R-:W-:-:S03]  /*241e0*/  ULDC.64 UR22, c[0x0][0x198] ;  /* 0x0000660000167ab9 */ /* 0x000fc60000000a00 */
[----:B------:R-:W-:Y:S02]  /*241f0*/  LEA.HI R0, R3, R0, RZ, 0x6 ;  /* 0x0000000003007211 */ /* 0x000fe400078f30ff */
[C---:B-1----:R-:W-:Y:S02]  /*24200*/  LOP3.LUT P2, RZ, R2.reuse, 0x7f, RZ, 0xc0, !PT ;  /* 0x0000007f02ff7812 */ /* 0x042fe4000784c0ff */
[----:B------:R-:W-:Y:S02]  /*24210*/  SHF.R.S32.HI R0, RZ, 0x6, R0 ;  /* 0x00000006ff007819 */ /* 0x000fe40000011400 */
[----:B------:R-:W-:-:S03]  /*24220*/  LOP3.LUT P0, RZ, R2, 0x1f, RZ, 0xc0, !PT ;  /* 0x0000001f02ff7812 */ /* 0x000fc6000780c0ff */
[----:B------:R-:W-:Y:S01]  /*24230*/  VIADD R14, R0, 0x1 ;  /* 0x00000001000e7836 */ /* 0x000fe20000000000 */
[----:B------:R-:W-:-:S13]  /*24240*/  PLOP3.LUT P0, PT, P0, P2, PT, 0x8a, 0x0 ;  /* 0x000000000000781c */ /* 0x000fda0000705172 */
.L_x_565:
[----:B------:R-:W-:-:S03]  /*24250*/  UMOV UR5, 0xffffffff ;  /* 0xffffffff00057882 */ /* 0x000fc60000000000 */
[----:B------:R-:W-:Y:S05]  /*24260*/  BRA.DIV UR5, `(.L_x_554) ;  /* 0x0000000e05947947 */ /* 0x000fea000b800000 */
[----:B------:R-:W-:-:S13]  /*24270*/  ELECT P1, URZ, PT ;  /* 0x00000000003f782f */ /* 0x000fda0003820000 */
.L_x_575:
[----:B------:R-:W0:Y:S01]  /*24280*/  LDC R2, c[0x0][0x28c] ;  /* 0x0000a300ff027b82 */ /* 0x000e220000000800 */
[----:B------:R-:W-:Y:S01]  /*24290*/  BSSY B1, `(.L_x_555) ;  /* 0x0000035000017945 */ /* 0x000fe20003800000 */
[----:B0-----:R-:W-:-:S13]  /*242a0*/  ISETP.LT.OR P1, PT, R2, 0x1, !P1 ;  /* 0x000000010200780c */ /* 0x001fda0004f21670 */
[----:B------:R-:W-:Y:S05]  /*242b0*/  @P1 BRA `(.L_x_556) ;  /* 0x0000000000c81947 */ /* 0x000fea0003800000 */
[----:B------:R-:W-:Y:S02]  /*242c0*/  IMAD.SHL.U32 R4, R4, 0x100, RZ ;  /* 0x0000010004047824 */ /* 0x000fe400078e00ff */
[----:B------:R-:W-:Y:S02]  /*242d0*/  IMAD.SHL.U32 R5, R5, 0x100, RZ ;  /* 0x0000010005057824 */ /* 0x000fe400078e00ff */
[----:B------:R-:W-:Y:S02]  /*242e0*/  IMAD.MOV.U32 R13, RZ, RZ, RZ ;  /* 0x000000ffff0d7224 */ /* 0x000fe400078e00ff */
[----:B------:R-:W-:Y:S02]  /*242f0*/  IMAD.MOV.U32 R3, RZ, RZ, R14 ;  /* 0x000000ffff037224 */ /* 0x000fe400078e000e */
[----:B------:R-:W-:Y:S02]  /*24300*/  IMAD.MOV.U32 R2, RZ, RZ, R6 ;  /* 0x000000ffff027224 */ /* 0x000fe400078e0006 */
[----:B------:R-:W-:-:S07]  /*24310*/  IMAD.MOV.U32 R8, RZ, RZ, R7 ;  /* 0x000000ffff087224 */ /* 0x000fce00078e0007 */
.L_x_560:
[----:B------:R-:W0:Y:S01]  /*24320*/  S2R R12, SR_CgaCtaId ;  /* 0x00000000000c7919 */ /* 0x000e220000008800 */
[----:B------:R-:W-:-:S04]  /*24330*/  MOV R11, 0x400 ;  /* 0x00000400000b7802 */ /* 0x000fc80000000f00 */
[----:B0-----:R-:W-:Y:S02]  /*24340*/  LEA R15, R12, R11, 0x18 ;  /* 0x0000000b0c0f7211 */ /* 0x001fe400078ec0ff */
[----:B------:R-:W-:Y:S01]  /*24350*/  SHF.L.U32 R11, R2, 0x1f, RZ ;  /* 0x0000001f020b7819 */ /* 0x000fe200000006ff */
[----:B------:R-:W0:Y:S02]  /*24360*/  @!P2 LDC R12, c[0x0][0x500] ;  /* 0x00014000ff0cab82 */ /* 0x000e240000000800 */
[----:B------:R-:W-:-:S04]  /*24370*/  IMAD R16, R8, 0x8, R15 ;  /* 0x0000000808107824 */ /* 0x000fc800078e020f */
[----:B------:R-:W1:Y:S02]  /*24380*/  SYNCS.PHASECHK.TRANS64.TRYWAIT P1, [R16+URZ+0x18], R11 ;  /* 0x0000180b100075a7 */ /* 0x000e64000802017f */
[----:B-1----:R-:W-:Y:S05]  /*24390*/  @!P1 BRA `(.L_x_557) ;  /* 0x0000000c00689947 */ /* 0x002fea0003800000 */
.L_x_576:
[----:B------:R-:W-:Y:S01]  /*243a0*/  UPRMT UR5, UR24, 0x9910, URZ ;  /* 0x0000991018057896 */ /* 0x000fe2000800003f */
[----:B0-----:R0:W-:Y:S03]  /*243b0*/  @!P2 SYNCS.ARRIVE.TRANS64 RZ, [R16+URZ], R12 ;  /* 0x0000000c10ffa9a7 */ /* 0x0011e6000800003f */
[----:B------:R-:W-:-:S06]  /*243c0*/  UISETP.NE.AND UP0, UPT, UR5, 0x2, UPT ;  /* 0x000000020500788c */ /* 0x000fcc000bf05270 */
[----:B------:R-:W-:-:S13]  /*243d0*/  PLOP3.LUT P1, PT, PT, PT, UP0, 0x80, 0x0 ;  /* 0x000000000000781c */ /* 0x000fda0003f2f008 */
[----:B0-----:R-:W-:Y:S05]  /*243e0*/  @P1 BRA `(.L_x_558) ;  /* 0x0000000000041947 */ /* 0x001fea0003800000 */
[----:B------:R-:W-:Y:S01]  /*243f0*/  BPT.TRAP 0x1 ;  /* 0x000000040000795c */ /* 0x000fe20000300000 */
.L_x_558:
[----:B------:R-:W-:Y:S05]  /*24400*/  @P0 BRA `(.L_x_559) ;  /* 0x0000000000040947 */ /* 0x000fea0003800000 */
[----:B------:R-:W-:Y:S01]  /*24410*/  BPT.TRAP 0x1 ;  /* 0x000000040000795c */ /* 0x000fe20000300000 */
.L_x_559:
[----:B------:R-:W-:Y:S01]  /*24420*/  IMAD R15, R8, 0x4000, R15 ;  /* 0x00004000080f7824 */ /* 0x000fe200078e020f */
[----:B------:R-:W-:Y:S01]  /*24430*/  R2UR UR9, R16 ;  /* 0x00000000100972ca */ /* 0x000fe200000e0000 */
[----:B------:R-:W-:Y:S01]  /*24440*/  VIADD R3, R3, 0xffffffff ;  /* 0xffffffff03037836 */ /* 0x000fe20000000000 */
[----:B------:R-:W-:Y:S01]  /*24450*/  UIADD3 UR6, UP0, UR22, 0xf0, URZ ;  /* 0x000000f016067890 */ /* 0x000fe2000ff1e03f */
[----:B------:R-:W-:Y:S01]  /*24460*/  R2UR UR11, R5 ;  /* 0x00000000050b72ca */ /* 0x000fe200000e0000 */
[----:B------:R-:W-:Y:S01]  /*24470*/  UIADD3 UR26, UP1, UR22, 0x1f0, URZ ;  /* 0x000001f0161a7890 */ /* 0x000fe2000ff3e03f */
[----:B------:R-:W-:Y:S01]  /*24480*/  R2UR UR5, R15 ;  /* 0x000000000f0572ca */ /* 0x000fe200000e0000 */
[----:B------:R-:W-:Y:S01]  /*24490*/  UIADD3.X UR7, URZ, UR23, URZ, UP0, !UPT ;  /* 0x000000173f077290 */ /* 0x000fe200087fe43f */
[----:B------:R-:W-:Y:S01]  /*244a0*/  R2UR UR10, R13 ;  /* 0x000000000d0a72ca */ /* 0x000fe200000e0000 */
[----:B------:R-:W-:Y:S01]  /*244b0*/  VIADD R8, R8, 0x1 ;  /* 0x0000000108087836 */ /* 0x000fe20000000000 */
[----:B------:R-:W-:Y:S01]  /*244c0*/  R2UR UR12, R10 ;  /* 0x000000000a0c72ca */ /* 0x000fe200000e0000 */
[----:B------:R-:W-:Y:S01]  /*244d0*/  UIADD3.X UR27, URZ, UR23, URZ, UP1, !UPT ;  /* 0x000000173f1b7290 */ /* 0x000fe20008ffe43f */
[----:B------:R-:W-:Y:S01]  /*244e0*/  R2UR UR19, R4 ;  /* 0x00000000041372ca */ /* 0x000fe200000e0000 */
[----:B------:R-:W-:Y:S01]  /*244f0*/  UMOV UR14, 0x0 ;  /* 0x00000000000e7882 */ /* 0x000fe20000000000 */
[----:B------:R-:W-:Y:S01]  /*24500*/  ISETP.GT.AND P3, PT, R3, 0x1, PT ;  /* 0x000000010300780c */ /* 0x000fe20003f64270 */
[----:B------:R-:W-:Y:S01]  /*24510*/  UMOV UR15, 0x10000000 ;  /* 0x10000000000f7882 */ /* 0x000fe20000000000 */
[----:B------:R-:W-:Y:S01]  /*24520*/  ISETP.NE.AND P1, PT, R8, 0x3, PT ;  /* 0x000000030800780c */ /* 0x000fe20003f25270 */
[----:B------:R-:W-:-:S02]  /*24530*/  VIADD R13, R13, 0x40 ;  /* 0x000000400d0d7836 */ /* 0x000fc40000000000 */
[----:B------:R-:W-:Y:S01]  /*24540*/  UIADD3 UR8, UR5, 0x100, URZ ;  /* 0x0000010005087890 */ /* 0x000fe2000fffe03f */
[----:B-1----:R-:W-:Y:S01]  /*24550*/  SEL R11, RZ, 0x1, P1 ;  /* 0x00000001ff0b7807 */ /* 0x002fe20000800000 */
[----:B------:R-:W-:Y:S01]  /*24560*/  UIADD3 UR5, UR5, 0xc100, URZ ;  /* 0x0000c10005057890 */ /* 0x000fe2000fffe03f */
[----:B------:R-:W-:Y:S02]  /*24570*/  SEL R8, R8, RZ, P1 ;  /* 0x000000ff08087207 */ /* 0x000fe40000800000 */
[----:B------:R-:W-:-:S04]  /*24580*/  LOP3.LUT R2, R2, R11, RZ, 0x3c, !PT ;  /* 0x0000000b02027212 */ /* 0x000fc800078e3cff */
[----:B------:R0:W-:Y:S02]  /*24590*/  UTMALDG.3D [UR8], [UR6], desc[UR14] ;  /* 0x00000e08060075b4 */ /* 0x0001e40008011000 */
[----:B0-----:R-:W-:Y:S01]  /*245a0*/  UMOV UR8, UR5 ;  /* 0x0000000500087c82 */ /* 0x001fe20008000000 */
[----:B------:R-:W-:Y:S02]  /*245b0*/  UMOV UR11, UR19 ;  /* 0x00000013000b7c82 */ /* 0x000fe40008000000 */
[----:B------:R0:W-:Y:S02]  /*245c0*/  UTMALDG.3D [UR8], [UR26], desc[UR14] ;  /* 0x00000e081a0075b4 */ /* 0x0001e40008011000 */
[----:B0-----:R-:W-:Y:S05]  /*245d0*/  @P3 BRA `(.L_x_560) ;  /* 0xfffffffc00503947 */ /* 0x001fea000383ffff */
.L_x_556:
[----:B------:R-:W-:Y:S05]  /*245e0*/  BSYNC B1 ;  /* 0x0000000000017941 */ /* 0x000fea0003800000 */
.L_x_555:
[----:B------:R-:W2:Y:S01]  /*245f0*/  LDL.LU R16, [R1+0x454] ;  /* 0x0004540001107983 */ /* 0x000ea20000300800 */
[----:B------:R-:W-:Y:S01]  /*24600*/  LOP3.LUT P1, RZ, R9, 0xff, RZ, 0xc0, !PT ;  /* 0x000000ff09ff7812 */ /* 0x000fe2000782c0ff */
[C---:B------:R-:W-:Y:S01]  /*24610*/  IMAD.IADD R4, R0.reuse, 0x1, R7 ;  /* 0x0000000100047824 */ /* 0x040fe200078e0207 */
[----:B------:R-:W-:Y:S01]  /*24620*/  ULDC.64 UR6, c[0x0][0x650] ;  /* 0x0001940000067ab9 */ /* 0x000fe20000000a00 */
[----:B------:R-:W3:Y:S01]  /*24630*/  LDL.LU R15, [R1+0x458] ;  /* 0x00045800010f7983 */ /* 0x000ee20000300800 */
[----:B------:R-:W-:Y:S01]  /*24640*/  ISETP.GE.U32.AND P3, PT, R0, 0x3, PT ;  /* 0x000000030000780c */ /* 0x000fe20003f66070 */
[----:B------:R-:W-:Y:S01]  /*24650*/  BSSY B1, `(.L_x_561) ;  /* 0x000006d000017945 */ /* 0x000fe20003800000 */
[----:B------:R-:W-:Y:S01]  /*24660*/  IMAD.MOV.U32 R10, RZ, RZ, -0x1 ;  /* 0xffffffffff0a7424 */ /* 0x000fe200078e00ff */
[----:B------:R-:W-:-:S06]  /*24670*/  PRMT R9, RZ, 0x7610, R9 ;  /* 0x00007610ff097816 */ /* 0x000fcc0000000009 */
[----:B------:R-:W0:Y:S01]  /*24680*/  @P1 S2R R3, SR_CgaCtaId ;  /* 0x0000000000031919 */ /* 0x000e220000008800 */
[----:B------:R-:W-:-:S04]  /*24690*/  @P1 MOV R2, 0x400 ;  /* 0x0000040000021802 */ /* 0x000fc80000000f00 */
[----:B0-----:R-:W-:-:S04]  /*246a0*/  @P1 LEA R2, R3, R2, 0x18 ;  /* 0x0000000203021211 */ /* 0x001fc800078ec0ff */
[----:B------:R0:W-:Y:S01]  /*246b0*/  @P1 SYNCS.ARRIVE.TRANS64.A1T0 RZ, [R2+URZ+0x48], RZ ;  /* 0x000048ff02ff19a7 */ /* 0x0001e2000810003f */
[----:B------:R-:W-:-:S04]  /*246c0*/  ISETP.GT.U32.AND P1, PT, R4, 0x2, PT ;  /* 0x000000020400780c */ /* 0x000fc80003f24070 */
[----:B------:R-:W-:Y:S01]  /*246d0*/  ISETP.LT.U32.AND P1, PT, R0, 0x3, P1 ;  /* 0x000000030000780c */ /* 0x000fe20000f21070 */
[----:B0-----:R-:W-:-:S05]  /*246e0*/  IMAD.WIDE.U32 R2, R4, -0x55555555, RZ ;  /* 0xaaaaaaab04027825 */ /* 0x001fca00078e00ff */
[----:B------:R-:W-:Y:S02]  /*246f0*/  SHF.R.U32.HI R5, RZ, 0x1, R3 ;  /* 0x00000001ff057819 */ /* 0x000fe40000011603 */
[----:B------:R-:W-:Y:S02]  /*24700*/  SEL R3, RZ, 0x1, !P1 ;  /* 0x00000001ff037807 */ /* 0x000fe40004800000 */
[----:B------:R-:W-:Y:S01]  /*24710*/  PRMT R2, RZ, 0x7610, R2 ;  /* 0x00007610ff027816 */ /* 0x000fe20000000002 */
[----:B------:R-:W-:Y:S01]  /*24720*/  IMAD R7, R5, -0x3, R4 ;  /* 0xfffffffd05077824 */ /* 0x000fe200078e0204 */
[----:B------:R-:W-:Y:S01]  /*24730*/  LOP3.LUT R6, R6, R3, RZ, 0x3c, !PT ;  /* 0x0000000306067212 */ /* 0x000fe200078e3cff */
[----:B------:R-:W-:-:S03]  /*24740*/  IMAD.MOV.U32 R4, RZ, RZ, -0x1 ;  /* 0xffffffffff047424 */ /* 0x000fc600078e00ff */
[----:B------:R-:W-:Y:S01]  /*24750*/  @P3 LOP3.LUT R6, R6, 0x1, R5, 0x78, !PT ;  /* 0x0000000106063812 */ /* 0x000fe200078e7805 */
[----:B------:R-:W-:Y:S01]  /*24760*/  IMAD.MOV.U32 R5, RZ, RZ, -0x1 ;  /* 0xffffffffff057424 */ /* 0x000fe200078e00ff */
[----:B---3--:R-:W-:-:S04]  /*24770*/  IADD3 R15, P1, R15, UR20, RZ ;  /* 0x000000140f0f7c10 */ /* 0x008fc8000ff3e0ff */
[----:B--2---:R-:W-:Y:S01]  /*24780*/  IADD3.X R16, R16, UR16, RZ, P1, !PT ;  /* 0x0000001010107c10 */ /* 0x004fe20008ffe4ff */
[----:B------:R0:W-:Y:S01]  /*24790*/  STL [R1+0x458], R15 ;  /* 0x0004580f01007387 */ /* 0x0001e20000100800 */
[----:B------:R-:W-:-:S03]  /*247a0*/  ISETP.GE.U32.AND P1, PT, R15, UR6, PT ;  /* 0x000000060f007c0c */ /* 0x000fc6000bf26070 */
[----:B------:R0:W-:Y:S01]  /*247b0*/  STL [R1+0x454], R16 ;  /* 0x0004541001007387 */ /* 0x0001e20000100800 */
[----:B------:R-:W-:-:S13]  /*247c0*/  ISETP.GE.U32.AND.EX P1, PT, R16, UR7, PT, P1 ;  /* 0x0000000710007c0c */ /* 0x000fda000bf26110 */
[----:B0-----:R-:W-:Y:S05]  /*247d0*/  @P1 BRA `(.L_x_562) ;  /* 0x0000000400501947 */ /* 0x001fea0003800000 */
[----:B------:R-:W0:Y:S01]  /*247e0*/  S2R R8, SR_CTAID.X ;  /* 0x0000000000087919 */ /* 0x000e220000002500 */
[----:B------:R-:W-:Y:S01]  /*247f0*/  ULDC UR5, c[0x0][0x150] ;  /* 0x0000540000057ab9 */ /* 0x000fe20000000800 */
[----:B------:R-:W1:Y:S01]  /*24800*/  LDC R3, c[0x0][0x144] ;  /* 0x00005100ff037b82 */ /* 0x000e620000000800 */
[----:B------:R-:W-:Y:S01]  /*24810*/  ULDC.64 UR6, c[0x0][0x628] ;  /* 0x00018a0000067ab9 */ /* 0x000fe20000000a00 */
[----:B------:R-:W2:Y:S01]  /*24820*/  S2R R5, SR_CTAID.Y ;  /* 0x0000000000057919 */ /* 0x000ea20000002600 */
[----:B------:R-:W-:Y:S01]  /*24830*/  ISETP.NE.U32.AND P1, PT, RZ, UR6, PT ;  /* 0x00000006ff007c0c */ /* 0x000fe2000bf25070 */
[----:B------:R-:W-:-:S03]  /*24840*/  ULDC UR8, c[0x0][0x630] ;  /* 0x00018c0000087ab9 */ /* 0x000fc60000000800 */
[----:B------:R-:W-:Y:S01]  /*24850*/  ISETP.NE.AND.EX P1, PT, RZ, UR7, PT, P1 ;  /* 0x00000007ff007c0c */ /* 0x000fe2000bf25310 */
[----:B------:R-:W3:Y:S01]  /*24860*/  LDC R12, c[0x0][0x148] ;  /* 0x00005200ff0c7b82 */ /* 0x000ee20000000800 */
[----:B0-----:R-:W-:Y:S02]  /*24870*/  I2FP.F32.U32 R2, R8 ;  /* 0x0000000800027245 */ /* 0x001fe40000201000 */
[----:B--2---:R-:W-:-:S03]  /*24880*/  I2FP.F32.U32 R4, R5 ;  /* 0x0000000500047245 */ /* 0x004fc60000201000 */
[----:B------:R-:W-:Y:S01]  /*24890*/  FMUL R2, R2, UR5 ;  /* 0x0000000502027c20 */ /* 0x000fe20008400000 */
[----:B------:R-:W-:Y:S02]  /*248a0*/  ULDC UR5, c[0x0][0x154] ;  /* 0x0000550000057ab9 */ /* 0x000fe40000000800 */
[----:B------:R-:W-:-:S03]  /*248b0*/  FMUL R10, R4, UR5 ;  /* 0x00000005040a7c20 */ /* 0x000fc60008400000 */
[----:B------:R-:W0:Y:S08]  /*248c0*/  F2I.U32.TRUNC.NTZ R2, R2 ;  /* 0x0000000200027305 */ /* 0x000e30000020f000 */
[----:B------:R-:W2:Y:S01]  /*248d0*/  F2I.U32.TRUNC.NTZ R10, R10 ;  /* 0x0000000a000a7305 */ /* 0x000ea2000020f000 */
[----:B0-----:R-:W-:Y:S02]  /*248e0*/  IMAD.MOV R4, RZ, RZ, -R2 ;  /* 0x000000ffff047224 */ /* 0x001fe400078e0a02 */
[----:B------:R-:W-:-:S02]  /*248f0*/  IMAD.MOV.U32 R2, RZ, RZ, R15 ;  /* 0x000000ffff027224 */ /* 0x000fc400078e000f */
[----:B-1----:R-:W-:Y:S02]  /*24900*/  IMAD R8, R3, R4, R8 ;  /* 0x0000000403087224 */ /* 0x002fe400078e0208 */
[----:B--2---:R-:W-:-:S04]  /*24910*/  IMAD.MOV R3, RZ, RZ, -R10 ;  /* 0x000000ffff037224 */ /* 0x004fc800078e0a0a */
[----:B---3--:R-:W-:Y:S02]  /*24920*/  @P4 IMAD R8, R12, R3, R5 ;  /* 0x000000030c084224 */ /* 0x008fe400078e0205 */
[----:B------:R-:W-:Y:S01]  /*24930*/  IMAD.MOV.U32 R3, RZ, RZ, R16 ;  /* 0x000000ffff037224 */ /* 0x000fe200078e0010 */
[----:B------:R-:W-:Y:S06]  /*24940*/  @!P1 BRA `(.L_x_563) ;  /* 0x0000000000289947 */ /* 0x000fec0003800000 */
[----:B------:R-:W-:Y:S02]  /*24950*/  ULDC UR5, c[0x0][0x634] ;  /* 0x00018d0000057ab9 */ /* 0x000fe40000000800 */
[----:B------:R-:W-:-:S05]  /*24960*/  IADD3 R3, P1, R15, UR5, RZ ;  /* 0x000000050f037c10 */ /* 0x000fca000ff3e0ff */
[----:B------:R-:W-:-:S04]  /*24970*/  IMAD.X R11, RZ, RZ, R16, P1 ;  /* 0x000000ffff0b7224 */ /* 0x000fc800008e0610 */
[----:B------:R-:W-:-:S04]  /*24980*/  IMAD.WIDE.U32 R4, R11, UR6, RZ ;  /* 0x000000060b047c25 */ /* 0x000fc8000f8e00ff */
[----:B------:R-:W-:-:S04]  /*24990*/  IMAD.WIDE.U32 R4, P1, R3, UR7, R4 ;  /* 0x0000000703047c25 */ /* 0x000fc8000f820004 */
[----:B------:R-:W-:-:S04]  /*249a0*/  IMAD.WIDE.U32 R2, R3, UR6, RZ ;  /* 0x0000000603027c25 */ /* 0x000fc8000f8e00ff */
[----:B------:R-:W-:Y:S01]  /*249b0*/  IMAD.MOV.U32 R2, RZ, RZ, R5 ;  /* 0x000000ffff027224 */ /* 0x000fe200078e0005 */
[----:B------:R-:W-:Y:S01]  /*249c0*/  IADD3 RZ, P3, R3, R4, RZ ;  /* 0x0000000403ff7210 */ /* 0x000fe20007f7e0ff */
[----:B------:R-:W-:-:S04]  /*249d0*/  IMAD.X R3, RZ, RZ, RZ, P1 ;  /* 0x000000ffff037224 */ /* 0x000fc800008e06ff */
[----:B------:R-:W-:-:S08]  /*249e0*/  IMAD.WIDE.U32.X R2, R11, UR7, R2, P3 ;  /* 0x000000070b027c25 */ /* 0x000fd000098e0402 */
.L_x_563:
[--C-:B------:R-:W-:Y:S01]  /*249f0*/  SHF.R.U64 R10, R2, UR8, R3.reuse ;  /* 0x00000008020a7c19 */ /* 0x100fe20008001203 */
[----:B------:R-:W-:Y:S01]  /*24a00*/  ULDC.64 UR6, c[0x0][0x620] ;  /* 0x0001880000067ab9 */ /* 0x000fe20000000a00 */
[----:B------:R-:W-:Y:S01]  /*24a10*/  SHF.R.U32.HI R2, RZ, UR8, R3 ;  /* 0x00000008ff027c19 */ /* 0x000fe20008011603 */
[----:B------:R-:W-:Y:S01]  /*24a20*/  IMAD.MOV.U32 R3, RZ, RZ, R16 ;  /* 0x000000ffff037224 */ /* 0x000fe200078e0010 */
[----:B------:R-:W-:Y:S01]  /*24a30*/  IADD3 R11, P1, RZ, -R10, RZ ;  /* 0x8000000aff0b7210 */ /* 0x000fe20007f3e0ff */
[----:B------:R-:W-:-:S04]  /*24a40*/  ULDC UR5, c[0x0][0x618] ;  /* 0x0001860000057ab9 */ /* 0x000fc80000000800 */
[----:B------:R-:W-:-:S04]  /*24a50*/  IMAD.X R2, RZ, RZ, ~R2, P1 ;  /* 0x000000ffff027224 */ /* 0x000fc800008e0e02 */
[----:B------:R-:W-:-:S04]  /*24a60*/  IMAD R2, R2, UR6, RZ ;  /* 0x0000000602027c24 */ /* 0x000fc8000f8e02ff */
[----:B------:R-:W-:Y:S02]  /*24a70*/  IMAD R5, R11, UR7, R2 ;  /* 0x000000070b057c24 */ /* 0x000fe4000f8e0202 */
[----:B------:R-:W-:-:S04]  /*24a80*/  IMAD.MOV.U32 R2, RZ, RZ, R15 ;  /* 0x000000ffff027224 */ /* 0x000fc800078e000f */
[----:B------:R-:W-:Y:S01]  /*24a90*/  IMAD.WIDE.U32 R2, R11, UR6, R2 ;  /* 0x000000060b027c25 */ /* 0x000fe2000f8e0002 */
[----:B------:R-:W-:Y:S02]  /*24aa0*/  ULDC.64 UR6, c[0x0][0x640] ;  /* 0x0001900000067ab9 */ /* 0x000fe40000000a00 */
[----:B------:R-:W-:Y:S01]  /*24ab0*/  ISETP.NE.U32.AND P1, PT, RZ, UR6, PT ;  /* 0x00000006ff007c0c */ /* 0x000fe2000bf25070 */
[----:B------:R-:W-:-:S03]  /*24ac0*/  IMAD.IADD R3, R3, 0x1, R5 ;  /* 0x0000000103037824 */ /* 0x000fc600078e0205 */
[----:B------:R-:W-:Y:S02]  /*24ad0*/  ISETP.NE.AND.EX P1, PT, RZ, UR7, PT, P1 ;  /* 0x00000007ff007c0c */ /* 0x000fe4000bf25310 */
[--C-:B------:R-:W-:Y:S02]  /*24ae0*/  SHF.R.U64 R11, R2, UR5, R3.reuse ;  /* 0x00000005020b7c19 */ /* 0x100fe40008001203 */
[----:B------:R-:W-:Y:S01]  /*24af0*/  SHF.R.U32.HI R2, RZ, UR5, R3 ;  /* 0x00000005ff027c19 */ /* 0x000fe20008011603 */
[----:B------:R-:W-:-:S03]  /*24b00*/  ULDC UR5, c[0x0][0x608] ;  /* 0x0001820000057ab9 */ /* 0x000fc60000000800 */
[--C-:B------:R-:W-:Y:S02]  /*24b10*/  SHF.R.U64 R12, R11, UR5, R2.reuse ;  /* 0x000000050b0c7c19 */ /* 0x100fe40008001202 */
[----:B------:R-:W-:Y:S01]  /*24b20*/  SHF.R.U32.HI R3, RZ, UR5, R2 ;  /* 0x00000005ff037c19 */ /* 0x000fe20008011602 */
[----:B------:R-:W-:-:S03]  /*24b30*/  ULDC UR5, c[0x0][0x658] ;  /* 0x0001960000057ab9 */ /* 0x000fc60000000800 */
[--C-:B------:R-:W-:Y:S02]  /*24b40*/  SHF.R.U64 R13, R12, UR5, R3.reuse ;  /* 0x000000050c0d7c19 */ /* 0x100fe40008001203 */
[----:B------:R-:W-:-:S03]  /*24b50*/  SHF.R.U32.HI R15, RZ, UR5, R3 ;  /* 0x00000005ff0f7c19 */ /* 0x000fc60008011603 */
[----:B------:R-:W-:Y:S02]  /*24b60*/  IMAD.MOV.U32 R2, RZ, RZ, R13 ;  /* 0x000000ffff027224 */ /* 0x000fe400078e000d */
        /* <DEDUP_REMOVED lines=12> */
.L_x_564:
[----:B------:R-:W-:Y:S01]  /*24c30*/  ULDC UR5, c[0x0][0x648] ;  /* 0x0001920000057ab9 */ /* 0x000fe20000000800 */
[----:B------:R-:W-:Y:S02]  /*24c40*/  LOP3.LUT R12, R12, UR17, RZ, 0xc0, !PT ;  /* 0x000000110c0c7c12 */ /* 0x000fe4000f8ec0ff */
[----:B------:R-:W-:Y:S01]  /*24c50*/  SHF.R.U64 R3, R2, UR5, R3 ;  /* 0x0000000502037c19 */ /* 0x000fe20008001203 */
[----:B------:R-:W-:-:S04]  /*24c60*/  ULDC UR5, c[0x0][0x638] ;  /* 0x00018e0000057ab9 */ /* 0x000fc80000000800 */
[----:B------:R-:W-:Y:S02]  /*24c70*/  IMAD.MOV R2, RZ, RZ, -R3 ;  /* 0x000000ffff027224 */ /* 0x000fe400078e0a03 */
[----:B------:R-:W-:Y:S02]  /*24c80*/  IMAD R5, R3, UR18, R12 ;  /* 0x0000001203057c24 */ /* 0x000fe4000f8e020c */
[----:B------:R-:W-:Y:S01]  /*24c90*/  IMAD R13, R2, UR5, R13 ;  /* 0x00000005020d7c24 */ /* 0x000fe2000f8e020d */
[----:B------:R-:W-:Y:S01]  /*24ca0*/  ULDC UR5, c[0x0][0x610] ;  /* 0x0001840000057ab9 */ /* 0x000fe20000000800 */
[----:B------:R-:W-:Y:S01]  /*24cb0*/  LOP3.LUT R2, R11, UR4, RZ, 0xc0, !PT ;  /* 0x000000040b027c12 */ /* 0x000fe2000f8ec0ff */
[----:B------:R-:W-:Y:S01]  /*24cc0*/  IMAD R8, R5, UR5, R8 ;  /* 0x0000000505087c24 */ /* 0x000fe2000f8e0208 */
[----:B------:R-:W-:-:S03]  /*24cd0*/  ULDC UR5, c[0x0][0x600] ;  /* 0x0001800000057ab9 */ /* 0x000fc60000000800 */
[----:B------:R-:W-:Y:S02]  /*24ce0*/  IMAD R13, R13, UR5, R2 ;  /* 0x000000050d0d7c24 */ /* 0x000fe4000f8e0202 */
[----:B------:R-:W-:-:S03]  /*24cf0*/  IMAD.MOV.U32 R2, RZ, RZ, 0x1 ;  /* 0x00000001ff027424 */ /* 0x000fc600078e00ff */
[----:B------:R-:W-:Y:S02]  /*24d00*/  SEL R4, R13, R8, !P4 ;  /* 0x000000080d047207 */ /* 0x000fe40006000000 */
[----:B------:R-:W-:-:S07]  /*24d10*/  SEL R5, R8, R13, !P4 ;  /* 0x0000000d08057207 */ /* 0x000fce0006000000 */
.L_x_562:
[----:B------:R-:W-:Y:S05]  /*24d20*/  BSYNC B1 ;  /* 0x0000000000017941 */ /* 0x000fea0003800000 */
.L_x_561:
[----:B------:R-:W-:-:S13]  /*24d30*/  LOP3.LUT P1, RZ, R2, 0xff, RZ, 0xc0, !PT ;  /* 0x000000ff02ff7812 */ /* 0x000fda000782c0ff */
[----:B------:R-:W-:Y:S05]  /*24d40*/  @P1 BRA `(.L_x_565) ;  /* 0xfffffff400401947 */ /* 0x000fea000383ffff */
[----:B------:R-:W-:Y:S05]  /*24d50*/  BSYNC B0 ;  /* 0x0000000000007941 */ /* 0x000fea0003800000 */
.L_x_553:
[----:B------:R-:W-:-:S03]  /*24d60*/  UMOV UR5, 0xffffffff ;  /* 0xffffffff00057882 */ /* 0x000fc60000000000 */
[----:B------:R-:W-:Y:S05]  /*24d70*/  BRA.DIV UR5, `(.L_x_566) ;  /* 0x0000000605047947 */ /* 0x000fea000b800000 */
[----:B------:R-:W-:-:S13]  /*24d80*/  ELECT P0, URZ, PT ;  /* 0x00000000003f782f */ /* 0x000fda0003800000 */
.L_x_579:
[----:B------:R-:W-:Y:S04]  /*24d90*/  BSSY B0, `(.L_x_567) ;  /* 0x0000023000007945 */ /* 0x000fe80003800000 */
[----:B------:R-:W-:Y:S05]  /*24da0*/  @!P0 BRA `(.L_x_568) ;  /* 0x0000000000848947 */ /* 0x000fea0003800000 */
[----:B------:R-:W-:-:S04]  /*24db0*/  ULOP3.LUT UR5, UR13, 0x2, URZ, 0xfc, !UPT ;  /* 0x000000020d057892 */ /* 0x000fc8000f8efc3f */
[----:B------:R-:W-:-:S06]  /*24dc0*/  UISETP.NE.AND UP0, UPT, UR5, 0x3, UPT ;  /* 0x000000030500788c */ /* 0x000fcc000bf05270 */
[----:B------:R-:W-:-:S13]  /*24dd0*/  PLOP3.LUT P0, PT, PT, PT, UP0, 0x80, 0x0 ;  /* 0x000000000000781c */ /* 0x000fda0003f0f008 */
[----:B------:R-:W-:Y:S05]  /*24de0*/  @!P0 BRA `(.L_x_569) ;  /* 0x0000000000048947 */ /* 0x000fea0003800000 */
[----:B------:R-:W-:Y:S01]  /*24df0*/  BPT.TRAP 0x1 ;  /* 0x000000040000795c */ /* 0x000fe20000300000 */
.L_x_569:
[----:B------:R-:W0:Y:S01]  /*24e00*/  S2R R3, SR_CgaCtaId ;  /* 0x0000000000037919 */ /* 0x000e220000008800 */
[----:B------:R-:W-:Y:S02]  /*24e10*/  MOV R0, 0x400 ;  /* 0x0000040000007802 */ /* 0x000fe40000000f00 */
[----:B------:R-:W-:Y:S02]  /*24e20*/  SHF.L.U32 R2, R6, 0x1f, RZ ;  /* 0x0000001f06027819 */ /* 0x000fe400000006ff */
[----:B0-----:R-:W-:-:S05]  /*24e30*/  LEA R0, R3, R0, 0x18 ;  /* 0x0000000003007211 */ /* 0x001fca00078ec0ff */
[----:B------:R-:W-:-:S04]  /*24e40*/  VIADD R0, R0, 0x18 ;  /* 0x0000001800007836 */ /* 0x000fc80000000000 */
[----:B------:R-:W-:-:S04]  /*24e50*/  IMAD R3, R7, 0x8, R0 ;  /* 0x0000000807037824 */ /* 0x000fc800078e0200 */
[----:B------:R-:W0:Y:S02]  /*24e60*/  SYNCS.PHASECHK.TRANS64.TRYWAIT P0, [R3+URZ], R2 ;  /* 0x00000002030075a7 */ /* 0x000e24000800017f */
[----:B0-----:R-:W-:Y:S05]  /*24e70*/  @!P0 BRA `(.L_x_570) ;  /* 0x0000000000e88947 */ /* 0x001fea0003800000 */
.L_x_580:
[----:B------:R-:W-:-:S05]  /*24e80*/  VIADD R7, R7, 0x1 ;  /* 0x0000000107077836 */ /* 0x000fca0000000000 */
[----:B------:R-:W-:-:S04]  /*24e90*/  ISETP.NE.AND P0, PT, R7, 0x3, PT ;  /* 0x000000030700780c */ /* 0x000fc80003f05270 */
[----:B0-----:R-:W-:Y:S02]  /*24ea0*/  SEL R3, RZ, 0x1, P0 ;  /* 0x00000001ff037807 */ /* 0x001fe40000000000 */
[----:B------:R-:W-:Y:S02]  /*24eb0*/  SEL R7, R7, RZ, P0 ;  /* 0x000000ff07077207 */ /* 0x000fe40000000000 */
[----:B------:R-:W-:-:S03]  /*24ec0*/  LOP3.LUT R5, R6, R3, RZ, 0x3c, !PT ;  /* 0x0000000306057212 */ /* 0x000fc600078e3cff */
[----:B------:R-:W-:Y:S01]  /*24ed0*/  IMAD R3, R7, 0x8, R0 ;  /* 0x0000000807037824 */ /* 0x000fe200078e0200 */
[----:B------:R-:W-:-:S04]  /*24ee0*/  SHF.L.U32 R2, R5, 0x1f, RZ ;  /* 0x0000001f05027819 */ /* 0x000fc800000006ff */
[----:B------:R-:W0:Y:S02]  /*24ef0*/  SYNCS.PHASECHK.TRANS64.TRYWAIT P0, [R3+URZ], R2 ;  /* 0x00000002030075a7 */ /* 0x000e24000800017f */
[----:B0-----:R-:W-:Y:S05]  /*24f00*/  @!P0 BRA `(.L_x_571) ;  /* 0x0000000000d88947 */ /* 0x001fea0003800000 */
.L_x_581:
[----:B0-----:R-:W-:-:S05]  /*24f10*/  VIADD R2, R7, 0x1 ;  /* 0x0000000107027836 */ /* 0x001fca0000000000 */
[----:B------:R-:W-:-:S04]  /*24f20*/  ISETP.NE.AND P0, PT, R2, 0x3, PT ;  /* 0x000000030200780c */ /* 0x000fc80003f05270 */
[----:B------:R-:W-:Y:S02]  /*24f30*/  SEL R4, RZ, 0x1, P0 ;  /* 0x00000001ff047807 */ /* 0x000fe40000000000 */
[----:B------:R-:W-:Y:S02]  /*24f40*/  SEL R3, R2, RZ, P0 ;  /* 0x000000ff02037207 */ /* 0x000fe40000000000 */
[----:B------:R-:W-:-:S03]  /*24f50*/  LOP3.LUT R4, R5, R4, RZ, 0x3c, !PT ;  /* 0x0000000405047212 */ /* 0x000fc600078e3cff */
[----:B------:R-:W-:Y:S01]  /*24f60*/  IMAD R3, R3, 0x8, R0 ;  /* 0x0000000803037824 */ /* 0x000fe200078e0200 */
[----:B------:R-:W-:-:S07]  /*24f70*/  SHF.L.U32 R0, R4, 0x1f, RZ ;  /* 0x0000001f04007819 */ /* 0x000fce00000006ff */
.L_x_572:
[----:B0-----:R0:W1:Y:S02]  /*24f80*/  SYNCS.PHASECHK.TRANS64.TRYWAIT P0, [R3+URZ], R0 ;  /* 0x00000000030075a7 */ /* 0x001064000800017f */
[----:B-1----:R-:W-:Y:S05]  /*24f90*/  @!P0 NANOSLEEP.SYNCS 0x989680 ;  /* 0x009896800000895d */ /* 0x002fea0003900000 */
[----:B------:R-:W1:Y:S02]  /*24fa0*/  @!P0 SYNCS.PHASECHK.TRANS64 P0, [R3+URZ], R0 ;  /* 0x00000000030085a7 */ /* 0x000e64000800007f */
[----:B-1----:R-:W-:Y:S05]  /*24fb0*/  @!P0 BRA `(.L_x_572) ;  /* 0xfffffffc00f08947 */ /* 0x002fea000383ffff */
.L_x_568:
[----:B------:R-:W-:Y:S05]  /*24fc0*/  BSYNC B0 ;  /* 0x0000000000007941 */ /* 0x000fea0003800000 */
.L_x_567:
[----:B------:R-:W-:Y:S05]  /*24fd0*/  EXIT ;  /* 0x000000000000794d */ /* 0x000fea0003800000 */
.L_x_17:
[----:B-1----:R-:W-:-:S04]  /*24fe0*/  IMAD.U32 R3, RZ, RZ, UR6 ;  /* 0x00000006ff037e24 */ /* 0x002fc8000f8e00ff */
[----:B------:R1:W3:Y:S03]  /*24ff0*/  SYNCS.PHASECHK.TRANS64.TRYWAIT P0, [R3+URZ], R0 ;  /* 0x00000000030075a7 */ /* 0x0002e6000800017f */
[----:B---3--:R-:W-:Y:S05]  /*25000*/  @!P0 NANOSLEEP.SYNCS 0x989680 ;  /* 0x009896800000895d */ /* 0x008fea0003900000 */
[----:B------:R-:W3:Y:S02]  /*25010*/  @!P0 SYNCS.PHASECHK.TRANS64 P0, [R3+URZ], R0 ;  /* 0x00000000030085a7 */ /* 0x000ee4000800007f */
[----:B---3--:R-:W-:Y:S05]  /*25020*/  @!P0 BRA `(.L_x_17) ;  /* 0xfffffffc00ec8947 */ /* 0x008fea000383ffff */
[----:B------:R-:W-:Y:S05]  /*25030*/  BRA `(.L_x_16) ;  /* 0xfffffdd800b07947 */ /* 0x000fea000383ffff */
.L_x_23:
[----:B-----5:R1:W-:Y:S02]  /*25040*/  STL [R1+0x46c], R0 ;  /* 0x00046c0001007387 */ /* 0x0203e40000100800 */
[----:B-1----:R-:W-:-:S04]  /*25050*/  IMAD.U32 R0, RZ, RZ, UR16 ;  /* 0x00000010ff007e24 */ /* 0x002fc8000f8e00ff */
[----:B------:R1:W3:Y:S03]  /*25060*/  SYNCS.PHASECHK.TRANS64.TRYWAIT P0, [R0+URZ], R2 ;  /* 0x00000002000075a7 */ /* 0x0002e6000800017f */
[----:B---3--:R-:W-:Y:S05]  /*25070*/  @!P0 NANOSLEEP.SYNCS 0x989680 ;  /* 0x009896800000895d */ /* 0x008fea0003900000 */
[----:B------:R1:W3:Y:S02]  /*25080*/  @!P0 SYNCS.PHASECHK.TRANS64 P0, [R0+URZ], R2 ;  /* 0x00000002000085a7 */ /* 0x0002e4000800007f */
[----:B-1----:R1:W5:Y:S02]  /*25090*/  LDL.LU R0, [R1+0x46c] ;  /* 0x00046c0001007983 */ /* 0x0023640000300800 */
[----:B-1-3--:R-:W-:Y:S05]  /*250a0*/  @!P0 BRA `(.L_x_23) ;  /* 0xfffffffc00e48947 */ /* 0x00afea000383ffff */
[----:B------:R-:W-:Y:S05]  /*250b0*/  BRA `(.L_x_22) ;  /* 0xfffffe1c007c7947 */ /* 0x000fea000383ffff */
.L_x_554:
[----:B------:R-:W-:Y:S01]  /*250c0*/  BSSY B1, `(.L_x_573) ;  /* 0x0000006000017945 */ /* 0x000fe20003800000 */
[----:B------:R-:W-:-:S07]  /*250d0*/  IMAD.MOV.U32 R2, RZ, RZ, -0x1 ;  /* 0xffffffffff027424 */ /* 0x000fce00078e00ff */
[----:B------:R-:W-:Y:S05]  /*250e0*/  WARPSYNC.COLLECTIVE R2, `(.L_x_574) ;  /* 0x00000000020c7348 */ /* 0x000fea0003c00000 */
[----:B------:R-:W-:Y:S02]  /*250f0*/  ELECT P1, UR62, PT ;  /* 0x00000000003e782f */ /* 0x000fe40003820000 */
[----:B------:R-:W-:Y:S01]  /*25100*/  MOV R2, UR62 ;  /* 0x0000003e00027c02 */ /* 0x000fe20008000f00 */
[----:B------:R-:W-:Y:S10]  /*25110*/  ENDCOLLECTIVE ;  /* 0x000000000000791b */ /* 0x000ff40003800000 */
.L_x_574:
[----:B------:R-:W-:Y:S05]  /*25120*/  BSYNC B1 ;  /* 0x0000000000017941 */ /* 0x000fea0003800000 */
.L_x_573:
[----:B------:R-:W-:Y:S05]  /*25130*/  BRA `(.L_x_575) ;  /* 0xfffffff000507947 */ /* 0x000fea000383ffff */
.L_x_557:
[----:B-1----:R1:W2:Y:S02]  /*25140*/  SYNCS.PHASECHK.TRANS64.TRYWAIT P1, [R16+URZ+0x18], R11 ;  /* 0x0000180b100075a7 */ /* 0x0022a4000802017f */
[----:B--2---:R-:W-:Y:S05]  /*25150*/  @!P1 NANOSLEEP.SYNCS 0x989680 ;  /* 0x009896800000995d */ /* 0x004fea0003900000 */
[----:B------:R-:W2:Y:S02]  /*25160*/  @!P1 SYNCS.PHASECHK.TRANS64 P1, [R16+URZ+0x18], R11 ;  /* 0x0000180b100095a7 */ /* 0x000ea4000802007f */
[----:B--2---:R-:W-:Y:S05]  /*25170*/  @!P1 BRA `(.L_x_557) ;  /* 0xfffffffc00f09947 */ /* 0x004fea000383ffff */
[----:B------:R-:W-:Y:S05]  /*25180*/  BRA `(.L_x_576) ;  /* 0xfffffff000847947 */ /* 0x000fea000383ffff */
.L_x_566:
[----:B------:R-:W-:Y:S01]  /*25190*/  BSSY B0, `(.L_x_577) ;  /* 0x0000006000007945 */ /* 0x000fe20003800000 */
[----:B------:R-:W-:-:S07]  /*251a0*/  IMAD.MOV.U32 R2, RZ, RZ, -0x1 ;  /* 0xffffffffff027424 */ /* 0x000fce00078e00ff */
[----:B------:R-:W-:Y:S05]  /*251b0*/  WARPSYNC.COLLECTIVE R2, `(.L_x_578) ;  /* 0x00000000020c7348 */ /* 0x000fea0003c00000 */
[----:B------:R-:W-:Y:S02]  /*251c0*/  ELECT P1, UR62, PT ;  /* 0x00000000003e782f */ /* 0x000fe40003820000 */
[----:B------:R-:W-:Y:S01]  /*251d0*/  MOV R2, UR62 ;  /* 0x0000003e00027c02 */ /* 0x000fe20008000f00 */
[----:B------:R-:W-:Y:S10]  /*251e0*/  ENDCOLLECTIVE ;  /* 0x000000000000791b */ /* 0x000ff40003800000 */
.L_x_578:
[----:B------:R-:W-:Y:S05]  /*251f0*/  BSYNC B0 ;  /* 0x0000000000007941 */ /* 0x000fea0003800000 */
.L_x_577:
[----:B------:R-:W-:Y:S01]  /*25200*/  PLOP3.LUT P0, PT, P1, PT, PT, 0x80, 0x0 ;  /* 0x000000000000781c */ /* 0x000fe20000f0f070 */
[----:B------:R-:W-:-:S12]  /*25210*/  BRA `(.L_x_579) ;  /* 0xfffffff800dc7947 */ /* 0x000fd8000383ffff */
.L_x_570:
[----:B0-----:R0:W1:Y:S02]  /*25220*/  SYNCS.PHASECHK.TRANS64.TRYWAIT P0, [R3+URZ], R2 ;  /* 0x00000002030075a7 */ /* 0x001064000800017f */
[----:B-1----:R-:W-:Y:S05]  /*25230*/  @!P0 NANOSLEEP.SYNCS 0x989680 ;  /* 0x009896800000895d */ /* 0x002fea0003900000 */
[----:B------:R-:W1:Y:S02]  /*25240*/  @!P0 SYNCS.PHASECHK.TRANS64 P0, [R3+URZ], R2 ;  /* 0x00000002030085a7 */ /* 0x000e64000800007f */
[----:B-1----:R-:W-:Y:S05]  /*25250*/  @!P0 BRA `(.L_x_570) ;  /* 0xfffffffc00f08947 */ /* 0x002fea000383ffff */
[----:B------:R-:W-:Y:S05]  /*25260*/  BRA `(.L_x_580) ;  /* 0xfffffffc00047947 */ /* 0x000fea000383ffff */
.L_x_571:
[----:B0-----:R0:W1:Y:S02]  /*25270*/  SYNCS.PHASECHK.TRANS64.TRYWAIT P0, [R3+URZ], R2 ;  /* 0x00000002030075a7 */ /* 0x001064000800017f */
[----:B-1----:R-:W-:Y:S05]  /*25280*/  @!P0 NANOSLEEP.SYNCS 0x989680 ;  /* 0x009896800000895d */ /* 0x002fea0003900000 */
[----:B------:R-:W1:Y:S02]  /*25290*/  @!P0 SYNCS.PHASECHK.TRANS64 P0, [R3+URZ], R2 ;  /* 0x00000002030085a7 */ /* 0x000e64000800007f */
[----:B-1----:R-:W-:Y:S05]  /*252a0*/  @!P0 BRA `(.L_x_571) ;  /* 0xfffffffc00f08947 */ /* 0x002fea000383ffff */
[----:B------:R-:W-:Y:S05]  /*252b0*/  BRA `(.L_x_581) ;  /* 0xfffffffc00147947 */ /* 0x000fea000383ffff */
.L_x_582:
[----:B------:R-:W-:-:S00]  /*252c0*/  BRA `(.L_x_582) ;  /* 0xfffffffc00fc7947 */ /* 0x000fc0000383ffff */
[----:B------:R-:W-:-:S00]  /*252d0*/  NOP ;  /* 0x0000000000007918 */ /* 0x000fc00000000000 */
        /* <DEDUP_REMOVED lines=10> */
.L_x_583:


//--------------------- .nv.shared._ZN7cutlass13device_kernelINS_4gemm6kernel13GemmUniversalIN4cute5tupleIJiiiiEEENS1_10collective13CollectiveMmaINS1_37MainloopSm90TmaGmmaWarpSpecializedFP8ILi3ENS5_IJNS4_1CILi1EEESB_SB_EEENS1_35KernelTmaWarpSpecializedCooperativeEEENS5_IJNSA_ILi256EEESF_NSA_ILi64EEEEEENS_12float_e5m2_tENS5_IJlSB_lEEESI_SJ_NS4_8TiledMMAINS4_8MMA_AtomIJNS4_4SM904GMMA31MMA_64x256x32_F32E5M2E5M2_SS_TNILNSN_7ScaleInE1ELSP_1EEEEEENS4_6LayoutINS5_IJNSA_ILi2EEESB_SB_EEENS5_IJSB_NSA_ILi0EEESV_EEEEENS5_IJNS4_10UnderscoreESY_SY_EEEEENS4_13SM90_TMA_LOADENS4_14ComposedLayoutINS4_7SwizzleILi2ELi4ELi3EEENS4_18smem_ptr_flag_bitsILi8EEENSS_INS5_IJNSA_ILi8EEESG_EEENS5_IJSG_SB_EEEEEEEvNS4_8identityES11_S1B_vS1C_EENS_8epilogue10collective6detail29Sm90TmaWarpSpecializedAdapterINS1F_15DefaultEpilogueISI_SJ_SJ_NS1E_6thread17LinearCombinationISI_Li1EffLNS1J_9ScaleType4KindE0ELNS_15FloatRoundStyleE2ESI_EENS1_15EpilogueDefaultEEEEEvvEEEEvNT_6ParamsE --------------------------
	.section	.nv.shared._ZN7cutlass13device_kernelINS_4gemm6kernel13GemmUniversalIN4cute5tupleIJiiiiEEENS1_10collective13CollectiveMmaINS1_37MainloopSm90TmaGmmaWarpSpecializedFP8ILi3ENS5_IJNS4_1CILi1EEESB_SB_EEENS1_35KernelTmaWarpSpecializedCooperativeEEENS5_IJNSA_ILi256EEESF_NSA_ILi64EEEEEENS_12float_e5m2_tENS5_IJlSB_lEEESI_SJ_NS4_8TiledMMAINS4_8MMA_AtomIJNS4_4SM904GMMA31MMA_64x256x32_F32E5M2E5M2_SS_TNILNSN_7ScaleInE1ELSP_1EEEEEENS4_6LayoutINS5_IJNSA_ILi2EEESB_SB_EEENS5_IJSB_NSA_ILi0EEESV_EEEEENS5_IJNS4_10UnderscoreESY_SY_EEEEENS4_13SM90_TMA_LOADENS4_14ComposedLayoutINS4_7SwizzleILi2ELi4ELi3EEENS4_18smem_ptr_flag_bitsILi8EEENSS_INS5_IJNSA_ILi8EEESG_EEENS5_IJSG_SB_EEEEEEEvNS4_8identityES11_S1B_vS1C_EENS_8epilogue10collective6detail29Sm90TmaWarpSpecializedAdapterINS1F_15DefaultEpilogueISI_SJ_SJ_NS1E_6thread17LinearCombinationISI_Li1EffLNS1J_9ScaleType4KindE0ELNS_15FloatRoundStyleE2ESI_EENS1_15EpilogueDefaultEEEEEvvEEEEvNT_6ParamsE,"aw",@nobits
	.sectionflags	@""
	.align	16
	.zero		1024


//--------------------- .nv.shared.reserved.0     --------------------------
	.section	.nv.shared.reserved.0,"aw",@nobits
	.weak		__nv_reservedSMEM_offset_0_alias
	.size		__nv_reservedSMEM_offset_0_alias, 0, 0
	.other		__nv_reservedSMEM_offset_0_alias,@"STO_CUDA_RESERVED_SHARED STV_DEFAULT"
__nv_reservedSMEM_offset_0_alias:
	.zero		0


//--------------------- .nv.global                --------------------------
	.section	.nv.global,"aw",@nobits
.nv.global:
	.type		_ZN40_INTERNAL_ce05f951_4_k_cu_a3b1f24e_289644cute1_E,@object
	.size		_ZN40_INTERNAL_ce05f951_4_k_cu_a3b1f24e_289644cute1_E,(_ZN40_INTERNAL_ce05f951_4_k_cu_a3b1f24e_289644cuda3std3__45__cpo6cbeginE - _ZN40_INTERNAL_ce05f951_4_k_cu_a3b1f24e_289644cute1_E)
_ZN40_INTERNAL_ce05f951_4_k_cu_a3b1f24e_289644cute1_E:
	.zero		1
	.type		_ZN40_INTERNAL_ce05f951_4_k_cu_a3b1f24e_289644cuda3std3__45__cpo6cbeginE,@object
	.size		_ZN40_INTERNAL_ce05f951_4_k_cu_a3b1f24e_289644cuda3std3__45__cpo6cbeginE,(_ZN40_INTERNAL_ce05f951_4_k_cu_a3b1f24e_289644cuda3std3__48in_placeE - _ZN40_INTERNAL_ce05f951_4_k_cu_a3b1f24e_289644cuda3std3__45__cpo6cbeginE)
_ZN40_INTERNAL_ce05f951_4_k_cu_a3b1f24e_289644cuda3std3__45__cpo6cbeginE:
	.zero		1
	.type		_ZN40_INTERNAL_ce05f951_4_k_cu_a3b1f24e_289644cuda3std3__48in_placeE,@object
	.size		_ZN40_INTERNAL_ce05f951_4_k_cu_a3b1f24e_289644cuda3std3__48in_placeE,(_ZN40_INTERNAL_ce05f951_4_k_cu_a3b1f24e_289644cuda3std6ranges3__45__cpo9iter_moveE - _ZN40_INTERNAL_ce05f951_4_k_cu_a3b1f24e_289644cuda3std3__48in_placeE)
_ZN40_INTERNAL_ce05f951_4_k_cu_a3b1f24e_289644cuda3std3__48in_placeE:
	.zero		1
	.type		_ZN40_INTERNAL_ce05f951_4_k_cu_a3b1f24e_289644cuda3std6ranges3__45__cpo9iter_moveE,@object
	.size		_ZN40_INTERNAL_ce05f951_4_k_cu_a3b1f24e_289644cuda3std6ranges3__45__cpo9iter_moveE,(_ZN40_INTERNAL_ce05f951_4_k_cu_a3b1f24e_289644cuda3std3__45__cpo5beginE - _ZN40_INTERNAL_ce05f951_4_k_cu_a3b1f24e_289644cuda3std6ranges3__45__cpo9iter_moveE)
_ZN40_INTERNAL_ce05f951_4_k_cu_a3b1f24e_289644cuda3std6ranges3__45__cpo9iter_moveE:
	.zero		1
	.type		_ZN40_INTERNAL_ce05f951_4_k_cu_a3b1f24e_289644cuda3std3__45__cpo5beginE,@object
	.size		_ZN40_INTERNAL_ce05f951_4_k_cu_a3b1f24e_289644cuda3std3__45__cpo5beginE,(_ZN40_INTERNAL_ce05f951_4_k_cu_a3b1f24e_289644cuda3std3__442_GLOBAL__N__ce05f951_4_k_cu_a3b1f24e_289646ignoreE - _ZN40_INTERNAL_ce05f951_4_k_cu_a3b1f24e_289644cuda3std3__45__cpo5beginE)
_ZN40_INTERNAL_ce05f951_4_k_cu_a3b1f24e_289644cuda3std3__45__cpo5beginE:
	.zero		1
	.type		_ZN40_INTERNAL_ce05f951_4_k_cu_a3b1f24e_289644cuda3std3__442_GLOBAL__N__ce05f951_4_k_cu_a3b1f24e_289646ignoreE,@object
	.size		_ZN40_INTERNAL_ce05f951_4_k_cu_a3b1f24e_289644cuda3std3__442_GLOBAL__N__ce05f951_4_k_cu_a3b1f24e_289646ignoreE,(_ZN40_INTERNAL_ce05f951_4_k_cu_a3b1f24e_289644cute7productE - _ZN40_INTERNAL_ce05f951_4_k_cu_a3b1f24e_289644cuda3std3__442_GLOBAL__N__ce05f951_4_k_cu_a3b1f24e_289646ignoreE)
_ZN40_INTERNAL_ce05f951_4_k_cu_a3b1f24e_289644cuda3std3__442_GLOBAL__N__ce05f951_4_k_cu_a3b1f24e_289646ignoreE:
	.zero		1
	.type		_ZN40_INTERNAL_ce05f951_4_k_cu_a3b1f24e_289644cute7productE,@object
	.size		_ZN40_INTERNAL_ce05f951_4_k_cu_a3b1f24e_289644cute7productE,(_ZN40_INTERNAL_ce05f951_4_k_cu_a3b1f24e_289644cuda3std3__45__cpo3endE - _ZN40_INTERNAL_ce05f951_4_k_cu_a3b1f24e_289644cute7productE)
_ZN40_INTERNAL_ce05f951_4_k_cu_a3b1f24e_289644cute7productE:
	.zero		1
	.type		_ZN40_INTERNAL_ce05f951_4_k_cu_a3b1f24e_289644cuda3std3__45__cpo3endE,@object
	.size		_ZN40_INTERNAL_ce05f951_4_k_cu_a3b1f24e_289644cuda3std3__45__cpo3endE,(_ZN40_INTERNAL_ce05f951_4_k_cu_a3b1f24e_289644cuda3std3__419piecewise_constructE - _ZN40_INTERNAL_ce05f951_4_k_cu_a3b1f24e_289644cuda3std3__45__cpo3endE)
_ZN40_INTERNAL_ce05f951_4_k_cu_a3b1f24e_289644cuda3std3__45__cpo3endE:
	.zero		1
	.type		_ZN40_INTERNAL_ce05f951_4_k_cu_a3b1f24e_289644cuda3std3__419piecewise_constructE,@object
	.size		_ZN40_INTERNAL_ce05f951_4_k_cu_a3b1f24e_289644cuda3std3__419piecewise_constructE,(_ZN40_INTERNAL_ce05f951_4_k_cu_a3b1f24e_289644cuda3std3__45__cpo4cendE - _ZN40_INTERNAL_ce05f951_4_k_cu_a3b1f24e_289644cuda3std3__419piecewise_constructE)
_ZN40_INTERNAL_ce05f951_4_k_cu_a3b1f24e_289644cuda3std3__419piecewise_constructE:
	.zero		1
	.type		_ZN40_INTERNAL_ce05f951_4_k_cu_a3b1f24e_289644cuda3std3__45__cpo4cendE,@object
	.size		_ZN40_INTERNAL_ce05f951_4_k_cu_a3b1f24e_289644cuda3std3__45__cpo4cendE,(_ZN40_INTERNAL_ce05f951_4_k_cu_a3b1f24e_289644cuda3std6ranges3__45__cpo4swapE - _ZN40_INTERNAL_ce05f951_4_k_cu_a3b1f24e_289644cuda3std3__45__cpo4cendE)
_ZN40_INTERNAL_ce05f951_4_k_cu_a3b1f24e_289644cuda3std3__45__cpo4cendE:
	.zero		1
	.type		_ZN40_INTERNAL_ce05f951_4_k_cu_a3b1f24e_289644cuda3std6ranges3__45__cpo4swapE,@object
	.size		_ZN40_INTERNAL_ce05f951_4_k_cu_a3b1f24e_289644cuda3std6ranges3__45__cpo4swapE,(.L_7 - _ZN40_INTERNAL_ce05f951_4_k_cu_a3b1f24e_289644cuda3std6ranges3__45__cpo4swapE)
_ZN40_INTERNAL_ce05f951_4_k_cu_a3b1f24e_289644cuda3std6ranges3__45__cpo4swapE:
	.zero		1
.L_7:


//--------------------- .nv.constant0._ZN7cutlass13device_kernelINS_4gemm6kernel13GemmUniversalIN4cute5tupleIJiiiiEEENS1_10collective13CollectiveMmaINS1_37MainloopSm90TmaGmmaWarpSpecializedFP8ILi3ENS5_IJNS4_1CILi1EEESB_SB_EEENS1_35KernelTmaWarpSpecializedCooperativeEEENS5_IJNSA_ILi256EEESF_NSA_ILi64EEEEEENS_12float_e5m2_tENS5_IJlSB_lEEESI_SJ_NS4_8TiledMMAINS4_8MMA_AtomIJNS4_4SM904GMMA31MMA_64x256x32_F32E5M2E5M2_SS_TNILNSN_7ScaleInE1ELSP_1EEEEEENS4_6LayoutINS5_IJNSA_ILi2EEESB_SB_EEENS5_IJSB_NSA_ILi0EEESV_EEEEENS5_IJNS4_10UnderscoreESY_SY_EEEEENS4_13SM90_TMA_LOADENS4_14ComposedLayoutINS4_7SwizzleILi2ELi4ELi3EEENS4_18smem_ptr_flag_bitsILi8EEENSS_INS5_IJNSA_ILi8EEESG_EEENS5_IJSG_SB_EEEEEEEvNS4_8identityES11_S1B_vS1C_EENS_8epilogue10collective6detail29Sm90TmaWarpSpecializedAdapterINS1F_15DefaultEpilogueISI_SJ_SJ_NS1E_6thread17LinearCombinationISI_Li1EffLNS1J_9ScaleType4KindE0ELNS_15FloatRoundStyleE2ESI_EENS1_15EpilogueDefaultEEEEEvvEEEEvNT_6ParamsE --------------------------
	.section	.nv.constant0._ZN7cutlass13device_kernelINS_4gemm6kernel13GemmUniversalIN4cute5tupleIJiiiiEEENS1_10collective13CollectiveMmaINS1_37MainloopSm90TmaGmmaWarpSpecializedFP8ILi3ENS5_IJNS4_1CILi1EEESB_SB_EEENS1_35KernelTmaWarpSpecializedCooperativeEEENS5_IJNSA_ILi256EEESF_NSA_ILi64EEEEEENS_12float_e5m2_tENS5_IJlSB_lEEESI_SJ_NS4_8TiledMMAINS4_8MMA_AtomIJNS4_4SM904GMMA31MMA_64x256x32_F32E5M2E5M2_SS_TNILNSN_7ScaleInE1ELSP_1EEEEEENS4_6LayoutINS5_IJNSA_ILi2EEESB_SB_EEENS5_IJSB_NSA_ILi0EEESV_EEEEENS5_IJNS4_10UnderscoreESY_SY_EEEEENS4_13SM90_TMA_LOADENS4_14ComposedLayoutINS4_7SwizzleILi2ELi4ELi3EEENS4_18smem_ptr_flag_bitsILi8EEENSS_INS5_IJNSA_ILi8EEESG_EEENS5_IJSG_SB_EEEEEEEvNS4_8identityES11_S1B_vS1C_EENS_8epilogue10collective6detail29Sm90TmaWarpSpecializedAdapterINS1F_15DefaultEpilogueISI_SJ_SJ_NS1E_6thread17LinearCombinationISI_Li1EffLNS1J_9ScaleType4KindE0ELNS_15FloatRoundStyleE2ESI_EENS1_15EpilogueDefaultEEEEEvvEEEEvNT_6ParamsE,"a",@progbits
	.sectionflags	@""
	.align	4
.nv.constant0._ZN7cutlass13device_kernelINS_4gemm6kernel13GemmUniversalIN4cute5tupleIJiiiiEEENS1_10collective13CollectiveMmaINS1_37MainloopSm90TmaGmmaWarpSpecializedFP8ILi3ENS5_IJNS4_1CILi1EEESB_SB_EEENS1_35KernelTmaWarpSpecializedCooperativeEEENS5_IJNSA_ILi256EEESF_NSA_ILi64EEEEEENS_12float_e5m2_tENS5_IJlSB_lEEESI_SJ_NS4_8TiledMMAINS4_8MMA_AtomIJNS4_4SM904GMMA31MMA_64x256x32_F32E5M2E5M2_SS_TNILNSN_7ScaleInE1ELSP_1EEEEEENS4_6LayoutINS5_IJNSA_ILi2EEESB_SB_EEENS5_IJSB_NSA_ILi0EEESV_EEEEENS5_IJNS4_10UnderscoreESY_SY_EEEEENS4_13SM90_TMA_LOADENS4_14ComposedLayoutINS4_7SwizzleILi2ELi4ELi3EEENS4_18smem_ptr_flag_bitsILi8EEENSS_INS5_IJNSA_ILi8EEESG_EEENS5_IJSG_SB_EEEEEEEvNS4_8identityES11_S1B_vS1C_EENS_8epilogue10collective6detail29Sm90TmaWarpSpecializedAdapterINS1F_15DefaultEpilogueISI_SJ_SJ_NS1E_6thread17LinearCombinationISI_Li1EffLNS1J_9ScaleType4KindE0ELNS_15FloatRoundStyleE2ESI_EENS1_15EpilogueDefaultEEEEEvvEEEEvNT_6ParamsE:
	.zero		1664


//--------------------- SYMBOLS --------------------------

	.type		.nv.reservedSmem.offset0,@object
	.size		.nv.reservedSmem.offset0,0x4
